// auto-generated by cutlass_sweep.gemm — config: {"arch": "sm_100", "cluster_m": 2, "cluster_n": 2, "dtype": "e5m2", "dtype_b": "e5m2", "layout": "nt", "stages": 0, "tile_k": 128, "tile_m": 256, "tile_n": 128}
#include "cutlass/cutlass.h"
#include "cutlass/gemm/collective/collective_builder.hpp"
#include "cutlass/gemm/device/gemm_universal_adapter.h"
#include "cutlass/gemm/kernel/gemm_universal.hpp"
#include "cutlass/epilogue/collective/collective_builder.hpp"

using ElemA = cutlass::float_e5m2_t;
using ElemB = cutlass::float_e5m2_t;
using ElemCD = cutlass::float_e5m2_t;
using Acc  = float;
using TileShape    = cute::Shape<cute::_256, cute::_128, cute::_128>;
using ClusterShape = cute::Shape<cute::_2, cute::_2, cute::_1>;

using CollectiveEpilogue = typename cutlass::epilogue::collective::CollectiveBuilder<
    cutlass::arch::Sm100, cutlass::arch::OpClassTensorOp,
    TileShape, ClusterShape,
    cutlass::epilogue::collective::EpilogueTileAuto,
    Acc, Acc,
    ElemCD, cutlass::layout::RowMajor, 128 / cutlass::sizeof_bits<ElemCD>::value,
    ElemCD, cutlass::layout::RowMajor, 128 / cutlass::sizeof_bits<ElemCD>::value,
    cutlass::epilogue::collective::EpilogueScheduleAuto
  >::CollectiveOp;

using CollectiveMainloop = typename cutlass::gemm::collective::CollectiveBuilder<
    cutlass::arch::Sm100, cutlass::arch::OpClassTensorOp,
    ElemA, cutlass::layout::RowMajor, 128 / cutlass::sizeof_bits<ElemA>::value,
    ElemB, cutlass::layout::ColumnMajor, 128 / cutlass::sizeof_bits<ElemB>::value,
    Acc,
    TileShape, ClusterShape,
    cutlass::gemm::collective::StageCountAutoCarveout<static_cast<int>(sizeof(typename CollectiveEpilogue::SharedStorage))>,
    cutlass::gemm::collective::KernelScheduleAuto
  >::CollectiveOp;

using GemmKernel = cutlass::gemm::kernel::GemmUniversal<
    cute::Shape<int,int,int,int>,
    CollectiveMainloop,
    CollectiveEpilogue
>;
using Gemm = cutlass::gemm::device::GemmUniversalAdapter<GemmKernel>;

// Force the device kernel symbol into the cubin without needing a host main.
auto* _anchor = &cutlass::device_kernel<GemmKernel>;


// ===== COMPILED SASS (sm_100a) =====

	.target	sm_100a

	.elftype	@"ET_EXEC"


//--------------------- .note.nv.tkinfo           --------------------------
	.section	.note.nv.tkinfo,"",@"SHT_NOTE"
	.sectionflags	@"SHF_NOTE_NV_TKINFO"
	.tkinfo
        /*0018*/ 	.word	0x00000002
        /*0030*/ 	.string	""
        /*0030*/ 	.string	"ptxas"
        /*0030*/ 	.string	"Cuda compilation tools, release 13.0, V13.0.88"
        /*0030*/ 	.string	"Build cuda_13.0.r13.0/compiler.36424714_0"
        /*0030*/ 	.string	"-arch sm_100a -m 64 "



//--------------------- .note.nv.cuinfo           --------------------------
	.section	.note.nv.cuinfo,"",@"SHT_NOTE"
	.sectionflags	@"SHF_NOTE_NV_CUINFO"
        /*0018*/ 	.short	0x0002
        /*001a*/ 	.short	0x0064
        /*001c*/ 	.short	0x0082
	.zero		2


//--------------------- .nv.info                  --------------------------
	.section	.nv.info,"",@"SHT_CUDA_INFO"
	.align	4


	//----- nvinfo : EIATTR_REGCOUNT
	.align		4
        /*0000*/ 	.byte	0x04, 0x2f
        /*0002*/ 	.short	(.L_19 - .L_18)
	.align		4
.L_18:
        /*0004*/ 	.word	index@(_ZN7cutlass13device_kernelINS_4gemm6kernel13GemmUniversalIN4cute5tupleIJiiiiEEENS1_10collective13CollectiveMmaINS1_35MainloopSm100TmaUmmaWarpSpecializedILi8ELi2ELi4ENS5_IJNS4_1CILi2EEESB_NSA_ILi1EEEEEEEENS5_IJNSA_ILi256EEENSA_ILi128EEESG_EEENS_12float_e5m2_tENS5_IJlSC_lEEESI_SJ_NS4_8TiledMMAINS4_8MMA_AtomIJNS4_10MMA_TraitsINS4_25SM100_MMA_F8F6F4_2x1SM_SSEJSI_SI_fSF_SG_NS4_17integral_constantINS4_4UMMA5MajorELSQ_0EEESR_NSO_INSP_7ScaleInELSS_0EEEST_EEEEEENS4_6LayoutINS5_IJSC_SC_SC_EEENS5_IJNSA_ILi0EEESY_SY_EEEEENS5_IJNS4_10UnderscoreES11_S11_EEEEENS4_28SM100_TMA_2SM_LOAD_MULTICASTENS4_14ComposedLayoutINS4_7SwizzleILi3ELi4ELi3EEENS4_18smem_ptr_flag_bitsILi8EEENSW_INS5_IJNSA_ILi8EEESG_EEENS5_IJSG_SC_EEEEEEEvNS4_8identityENS4_18SM100_TMA_2SM_LOADES1E_vS1F_EENS_8epilogue10collective18CollectiveEpilogueINS1I_23Sm100TmaWarpSpecializedILi2ELi2ELi64ELb0ELb0EEEJNS5_IJSG_SG_SG_EEENS5_IJNSW_ISG_SC_EENSW_INSA_ILi64EEESC_EEEEESI_SJ_SI_SJ_NS1I_6fusion15FusionCallbacksIS1M_NS1S_17LinearCombinationISI_fSI_fLNS_15FloatRoundStyleE2EEES1N_S1R_JEEENS4_5SM1004TMEM4LOAD26SM100_TMEM_LOAD_32dp32b64xENS4_13SM90_TMA_LOADENS15_INS16_ILi2ELi4ELi3EEES19_NSW_INS5_IJS1A_S1P_EEENS5_IJS1P_SC_EEEEEEENS4_39AutoVectorizingCopyWithAssumedAlignmentILi128EEENS4_14SM90_TMA_STOREES27_S29_S29_EEEvvEEEEvNT_6ParamsE)
        /*0008*/ 	.word	0x000000cd


	//----- nvinfo : EIATTR_FRAME_SIZE
	.align		4
.L_19:
        /*000c*/ 	.byte	0x04, 0x11
        /*000e*/ 	.short	(.L_21 - .L_20)
	.align		4
.L_20:
        /*0010*/ 	.word	index@($__internal_2_$__cuda_sm10x_tcgen05_guardrail_trap_unallocated_columns_being_dealloced)
        /*0014*/ 	.word	0x00000000


	//----- nvinfo : EIATTR_FRAME_SIZE
	.align		4
.L_21:
        /*0018*/ 	.byte	0x04, 0x11
        /*001a*/ 	.short	(.L_23 - .L_22)
	.align		4
.L_22:
        /*001c*/ 	.word	index@($__internal_1_$__cuda_sm10x_tcgen05_guardrail_trap_phase_invalid_during_alloc)
        /*0020*/ 	.word	0x00000000


	//----- nvinfo : EIATTR_FRAME_SIZE
	.align		4
.L_23:
        /*0024*/ 	.byte	0x04, 0x11
        /*0026*/ 	.short	(.L_25 - .L_24)
	.align		4
.L_24:
        /*0028*/ 	.word	index@($__internal_0_$__cuda_sm10x_tcgen05_guardrail_trap_col_being_dealloced_not_returned_by_alloc)
        /*002c*/ 	.word	0x00000000


	//----- nvinfo : EIATTR_FRAME_SIZE
	.align		4
.L_25:
        /*0030*/ 	.byte	0x04, 0x11
        /*0032*/ 	.short	(.L_27 - .L_26)
	.align		4
.L_26:
        /*0034*/ 	.word	index@(_ZN7cutlass13device_kernelINS_4gemm6kernel13GemmUniversalIN4cute5tupleIJiiiiEEENS1_10collective13CollectiveMmaINS1_35MainloopSm100TmaUmmaWarpSpecializedILi8ELi2ELi4ENS5_IJNS4_1CILi2EEESB_NSA_ILi1EEEEEEEENS5_IJNSA_ILi256EEENSA_ILi128EEESG_EEENS_12float_e5m2_tENS5_IJlSC_lEEESI_SJ_NS4_8TiledMMAINS4_8MMA_AtomIJNS4_10MMA_TraitsINS4_25SM100_MMA_F8F6F4_2x1SM_SSEJSI_SI_fSF_SG_NS4_17integral_constantINS4_4UMMA5MajorELSQ_0EEESR_NSO_INSP_7ScaleInELSS_0EEEST_EEEEEENS4_6LayoutINS5_IJSC_SC_SC_EEENS5_IJNSA_ILi0EEESY_SY_EEEEENS5_IJNS4_10UnderscoreES11_S11_EEEEENS4_28SM100_TMA_2SM_LOAD_MULTICASTENS4_14ComposedLayoutINS4_7SwizzleILi3ELi4ELi3EEENS4_18smem_ptr_flag_bitsILi8EEENSW_INS5_IJNSA_ILi8EEESG_EEENS5_IJSG_SC_EEEEEEEvNS4_8identityENS4_18SM100_TMA_2SM_LOADES1E_vS1F_EENS_8epilogue10collective18CollectiveEpilogueINS1I_23Sm100TmaWarpSpecializedILi2ELi2ELi64ELb0ELb0EEEJNS5_IJSG_SG_SG_EEENS5_IJNSW_ISG_SC_EENSW_INSA_ILi64EEESC_EEEEESI_SJ_SI_SJ_NS1I_6fusion15FusionCallbacksIS1M_NS1S_17LinearCombinationISI_fSI_fLNS_15FloatRoundStyleE2EEES1N_S1R_JEEENS4_5SM1004TMEM4LOAD26SM100_TMEM_LOAD_32dp32b64xENS4_13SM90_TMA_LOADENS15_INS16_ILi2ELi4ELi3EEES19_NSW_INS5_IJS1A_S1P_EEENS5_IJS1P_SC_EEEEEEENS4_39AutoVectorizingCopyWithAssumedAlignmentILi128EEENS4_14SM90_TMA_STOREES27_S29_S29_EEEvvEEEEvNT_6ParamsE)
        /*0038*/ 	.word	0x00000000


	//----- nvinfo : EIATTR_MIN_STACK_SIZE
	.align		4
.L_27:
        /*003c*/ 	.byte	0x04, 0x12
        /*003e*/ 	.short	(.L_29 - .L_28)
	.align		4
.L_28:
        /*0040*/ 	.word	index@(_ZN7cutlass13device_kernelINS_4gemm6kernel13GemmUniversalIN4cute5tupleIJiiiiEEENS1_10collective13CollectiveMmaINS1_35MainloopSm100TmaUmmaWarpSpecializedILi8ELi2ELi4ENS5_IJNS4_1CILi2EEESB_NSA_ILi1EEEEEEEENS5_IJNSA_ILi256EEENSA_ILi128EEESG_EEENS_12float_e5m2_tENS5_IJlSC_lEEESI_SJ_NS4_8TiledMMAINS4_8MMA_AtomIJNS4_10MMA_TraitsINS4_25SM100_MMA_F8F6F4_2x1SM_SSEJSI_SI_fSF_SG_NS4_17integral_constantINS4_4UMMA5MajorELSQ_0EEESR_NSO_INSP_7ScaleInELSS_0EEEST_EEEEEENS4_6LayoutINS5_IJSC_SC_SC_EEENS5_IJNSA_ILi0EEESY_SY_EEEEENS5_IJNS4_10UnderscoreES11_S11_EEEEENS4_28SM100_TMA_2SM_LOAD_MULTICASTENS4_14ComposedLayoutINS4_7SwizzleILi3ELi4ELi3EEENS4_18smem_ptr_flag_bitsILi8EEENSW_INS5_IJNSA_ILi8EEESG_EEENS5_IJSG_SC_EEEEEEEvNS4_8identityENS4_18SM100_TMA_2SM_LOADES1E_vS1F_EENS_8epilogue10collective18CollectiveEpilogueINS1I_23Sm100TmaWarpSpecializedILi2ELi2ELi64ELb0ELb0EEEJNS5_IJSG_SG_SG_EEENS5_IJNSW_ISG_SC_EENSW_INSA_ILi64EEESC_EEEEESI_SJ_SI_SJ_NS1I_6fusion15FusionCallbacksIS1M_NS1S_17LinearCombinationISI_fSI_fLNS_15FloatRoundStyleE2EEES1N_S1R_JEEENS4_5SM1004TMEM4LOAD26SM100_TMEM_LOAD_32dp32b64xENS4_13SM90_TMA_LOADENS15_INS16_ILi2ELi4ELi3EEES19_NSW_INS5_IJS1A_S1P_EEENS5_IJS1P_SC_EEEEEEENS4_39AutoVectorizingCopyWithAssumedAlignmentILi128EEENS4_14SM90_TMA_STOREES27_S29_S29_EEEvvEEEEvNT_6ParamsE)
        /*0044*/ 	.word	0x00000000
.L_29:


//--------------------- .nv.compat                --------------------------
	.section	.nv.compat,"",@"SHT_CUDA_COMPAT_INFO"
	.align	4
        /*0000*/ 	.byte	0x02, 0x09, 0x01, 0x00, 0x02, 0x02, 0x02, 0x00, 0x02, 0x05, 0x05, 0x00, 0x03, 0x07, 0x01, 0x01
        /*0010*/ 	.byte	0x02, 0x03, 0x01, 0x00, 0x02, 0x06, 0x01, 0x00, 0x04, 0x0b, 0x08, 0x00, 0x09, 0x00, 0x00, 0x00
        /*0020*/ 	.byte	0x00, 0x00, 0x00, 0x00


//--------------------- .nv.info._ZN7cutlass13device_kernelINS_4gemm6kernel13GemmUniversalIN4cute5tupleIJiiiiEEENS1_10collective13CollectiveMmaINS1_35MainloopSm100TmaUmmaWarpSpecializedILi8ELi2ELi4ENS5_IJNS4_1CILi2EEESB_NSA_ILi1EEEEEEEENS5_IJNSA_ILi256EEENSA_ILi128EEESG_EEENS_12float_e5m2_tENS5_IJlSC_lEEESI_SJ_NS4_8TiledMMAINS4_8MMA_AtomIJNS4_10MMA_TraitsINS4_25SM100_MMA_F8F6F4_2x1SM_SSEJSI_SI_fSF_SG_NS4_17integral_constantINS4_4UMMA5MajorELSQ_0EEESR_NSO_INSP_7ScaleInELSS_0EEEST_EEEEEENS4_6LayoutINS5_IJSC_SC_SC_EEENS5_IJNSA_ILi0EEESY_SY_EEEEENS5_IJNS4_10UnderscoreES11_S11_EEEEENS4_28SM100_TMA_2SM_LOAD_MULTICASTENS4_14ComposedLayoutINS4_7SwizzleILi3ELi4ELi3EEENS4_18smem_ptr_flag_bitsILi8EEENSW_INS5_IJNSA_ILi8EEESG_EEENS5_IJSG_SC_EEEEEEEvNS4_8identityENS4_18SM100_TMA_2SM_LOADES1E_vS1F_EENS_8epilogue10collective18CollectiveEpilogueINS1I_23Sm100TmaWarpSpecializedILi2ELi2ELi64ELb0ELb0EEEJNS5_IJSG_SG_SG_EEENS5_IJNSW_ISG_SC_EENSW_INSA_ILi64EEESC_EEEEESI_SJ_SI_SJ_NS1I_6fusion15FusionCallbacksIS1M_NS1S_17LinearCombinationISI_fSI_fLNS_15FloatRoundStyleE2EEES1N_S1R_JEEENS4_5SM1004TMEM4LOAD26SM100_TMEM_LOAD_32dp32b64xENS4_13SM90_TMA_LOADENS15_INS16_ILi2ELi4ELi3EEES19_NSW_INS5_IJS1A_S1P_EEENS5_IJS1P_SC_EEEEEEENS4_39AutoVectorizingCopyWithAssumedAlignmentILi128EEENS4_14SM90_TMA_STOREES27_S29_S29_EEEvvEEEEvNT_6ParamsE --------------------------
	.section	.nv.info._ZN7cutlass13device_kernelINS_4gemm6kernel13GemmUniversalIN4cute5tupleIJiiiiEEENS1_10collective13CollectiveMmaINS1_35MainloopSm100TmaUmmaWarpSpecializedILi8ELi2ELi4ENS5_IJNS4_1CILi2EEESB_NSA_ILi1EEEEEEEENS5_IJNSA_ILi256EEENSA_ILi128EEESG_EEENS_12float_e5m2_tENS5_IJlSC_lEEESI_SJ_NS4_8TiledMMAINS4_8MMA_AtomIJNS4_10MMA_TraitsINS4_25SM100_MMA_F8F6F4_2x1SM_SSEJSI_SI_fSF_SG_NS4_17integral_constantINS4_4UMMA5MajorELSQ_0EEESR_NSO_INSP_7ScaleInELSS_0EEEST_EEEEEENS4_6LayoutINS5_IJSC_SC_SC_EEENS5_IJNSA_ILi0EEESY_SY_EEEEENS5_IJNS4_10UnderscoreES11_S11_EEEEENS4_28SM100_TMA_2SM_LOAD_MULTICASTENS4_14ComposedLayoutINS4_7SwizzleILi3ELi4ELi3EEENS4_18smem_ptr_flag_bitsILi8EEENSW_INS5_IJNSA_ILi8EEESG_EEENS5_IJSG_SC_EEEEEEEvNS4_8identityENS4_18SM100_TMA_2SM_LOADES1E_vS1F_EENS_8epilogue10collective18CollectiveEpilogueINS1I_23Sm100TmaWarpSpecializedILi2ELi2ELi64ELb0ELb0EEEJNS5_IJSG_SG_SG_EEENS5_IJNSW_ISG_SC_EENSW_INSA_ILi64EEESC_EEEEESI_SJ_SI_SJ_NS1I_6fusion15FusionCallbacksIS1M_NS1S_17LinearCombinationISI_fSI_fLNS_15FloatRoundStyleE2EEES1N_S1R_JEEENS4_5SM1004TMEM4LOAD26SM100_TMEM_LOAD_32dp32b64xENS4_13SM90_TMA_LOADENS15_INS16_ILi2ELi4ELi3EEES19_NSW_INS5_IJS1A_S1P_EEENS5_IJS1P_SC_EEEEEEENS4_39AutoVectorizingCopyWithAssumedAlignmentILi128EEENS4_14SM90_TMA_STOREES27_S29_S29_EEEvvEEEEvNT_6ParamsE,"",@"SHT_CUDA_INFO"
	.sectionflags	@""
	.align	4


	//----- nvinfo : EIATTR_CUDA_API_VERSION
	.align		4
        /*0000*/ 	.byte	0x04, 0x37
        /*0002*/ 	.short	(.L_31 - .L_30)
.L_30:
        /*0004*/ 	.word	0x00000082


	//----- nvinfo : EIATTR_KPARAM_INFO
	.align		4
.L_31:
        /*0008*/ 	.byte	0x04, 0x17
        /*000a*/ 	.short	(.L_33 - .L_32)
.L_32:
        /*000c*/ 	.word	0x00000000
        /*0010*/ 	.short	0x0000
        /*0012*/ 	.short	0x0000
        /*0014*/ 	.byte	0x00, 0xf0, 0x01, 0x20


	//----- nvinfo : EIATTR_AT_ENTRY_FRAGMENTS
	.align		4
.L_33:
        /*0018*/ 	.byte	0x04, 0x4f
        /*001a*/ 	.short	(.L_35 - .L_34)


	//   ....[0]....
.L_34:
        /*001c*/ 	.word	0x00000007


	//----- nvinfo : EIATTR_RESERVED_SMEM_USED
	.align		4
.L_35:
        /*0020*/ 	.byte	0x01, 0x41
	.zero		2


	//----- nvinfo : EIATTR_SPARSE_MMA_MASK
	.align		4
        /*0024*/ 	.byte	0x03, 0x50
        /*0026*/ 	.short	0x0000


	//----- nvinfo : EIATTR_TCGEN05_2CTA_USED
	.align		4
        /*0028*/ 	.byte	0x01, 0x52
	.zero		2


	//----- nvinfo : EIATTR_MAXREG_COUNT
	.align		4
        /*002c*/ 	.byte	0x03, 0x1b
        /*002e*/ 	.short	0x00ff


	//----- nvinfo : EIATTR_NUM_BARRIERS
	.align		4
        /*0030*/ 	.byte	0x02, 0x4c
        /*0032*/ 	.byte	0x07
	.zero		1


	//----- nvinfo : EIATTR_EXTERNS
	.align		4
        /*0034*/ 	.byte	0x04, 0x0f
        /*0036*/ 	.short	(.L_37 - .L_36)


	//   ....[0]....
	.align		4
.L_36:
        /*0038*/ 	.word	index@(__assertfail)


	//----- nvinfo : EIATTR_MERCURY_ISA_VERSION
	.align		4
.L_37:
        /*003c*/ 	.byte	0x03, 0x5f
        /*003e*/ 	.short	0x0101


	//----- nvinfo : EIATTR_INT_WARP_WIDE_INSTR_OFFSETS
	.align		4
        /*0040*/ 	.byte	0x04, 0x31
        /*0042*/ 	.short	(.L_39 - .L_38)


	//   ....[0]....
.L_38:
        /*0044*/ 	.word	0x00000db0


	//   ....[1]....
        /*0048*/ 	.word	0x00000e50


	//   ....[2]....
        /*004c*/ 	.word	0x000044e0


	//   ....[3]....
        /*0050*/ 	.word	0x00004500


	//   ....[4]....
        /*0054*/ 	.word	0x00004530


	//   ....[5]....
        /*0058*/ 	.word	0x00005060


	//   ....[6]....
        /*005c*/ 	.word	0x000050d0


	//   ....[7]....
        /*0060*/ 	.word	0x000051a0


	//   ....[8]....
        /*0064*/ 	.word	0x00005250


	//----- nvinfo : EIATTR_COOP_GROUP_MASK_REGIDS
	.align		4
.L_39:
        /*0068*/ 	.byte	0x04, 0x29
        /*006a*/ 	.short	(.L_41 - .L_40)


	//   ....[0]....
.L_40:
        /*006c*/ 	.word	0xffffffff


	//   ....[1]....
        /*0070*/ 	.word	0xffffffff


	//   ....[2]....
        /*0074*/ 	.word	0xffffffff


	//   ....[3]....
        /*0078*/ 	.word	0xffffffff


	//   ....[4]....
        /*007c*/ 	.word	0xffffffff


	//   ....[5]....
        /*0080*/ 	.word	0xffffffff


	//   ....[6]....
        /*0084*/ 	.word	0xffffffff


	//   ....[7]....
        /*0088*/ 	.word	0xffffffff


	//   ....[8]....
        /*008c*/ 	.word	0xffffffff


	//   ....[9]....
        /*0090*/ 	.word	0xffffffff


	//   ....[10]....
        /*0094*/ 	.word	0xffffffff


	//   ....[11]....
        /*0098*/ 	.word	0xffffffff


	//   ....[12]....
        /*009c*/ 	.word	0xffffffff


	//   ....[13]....
        /*00a0*/ 	.word	0xffffffff


	//----- nvinfo : EIATTR_COOP_GROUP_INSTR_OFFSETS
	.align		4
.L_41:
        /*00a4*/ 	.byte	0x04, 0x28
        /*00a6*/ 	.short	(.L_43 - .L_42)


	//   ....[0]....
.L_42:
        /*00a8*/ 	.word	0x000000b0


	//   ....[1]....
        /*00ac*/ 	.word	0x00000520


	//   ....[2]....
        /*00b0*/ 	.word	0x00000760


	//   ....[3]....
        /*00b4*/ 	.word	0x000008b0


	//   ....[4]....
        /*00b8*/ 	.word	0x000009a0


	//   ....[5]....
        /*00bc*/ 	.word	0x00000b00


	//   ....[6]....
        /*00c0*/ 	.word	0x00000c90


	//   ....[7]....
        /*00c4*/ 	.word	0x00000ed0


	//   ....[8]....
        /*00c8*/ 	.word	0x000021e0


	//   ....[9]....
        /*00cc*/ 	.word	0x000032c0


	//   ....[10]....
        /*00d0*/ 	.word	0x00003790


	//   ....[11]....
        /*00d4*/ 	.word	0x000037c0


	//   ....[12]....
        /*00d8*/ 	.word	0x000043e0


	//   ....[13]....
        /*00dc*/ 	.word	0x000045f0


	//----- nvinfo : EIATTR_VRC_CTA_INIT_COUNT
	.align		4
.L_43:
        /*00e0*/ 	.byte	0x02, 0x4a
        /*00e2*/ 	.byte	0x80
	.zero		1


	//----- nvinfo : EIATTR_SYSCALL_OFFSETS
	.align		4
        /*00e4*/ 	.byte	0x04, 0x46
        /*00e6*/ 	.short	(.L_45 - .L_44)


	//   ....[0]....
.L_44:
        /*00e8*/ 	.word	0x00005e40


	//   ....[1]....
        /*00ec*/ 	.word	0x00005f80


	//   ....[2]....
        /*00f0*/ 	.word	0x00006810


	//   ....[3]....
        /*00f4*/ 	.word	0x00007e20


	//----- nvinfo : EIATTR_MBARRIER_INSTR_OFFSETS
	.align		4
.L_45:
        /*00f8*/ 	.byte	0x04, 0x39
        /*00fa*/ 	.short	(.L_47 - .L_46)


	//   ....[0]....
.L_46:
        /*00fc*/ 	.word	0x00000650
        /*0100*/ 	.word	0x000000ff
        /*0104*/ 	.word	0x00000000
        /*0108*/ 	.short	0x0100
        /*010a*/ 	.byte	0x04
	.zero		1


	//   ....[1]....
        /*010c*/ 	.word	0x00000660
        /*0110*/ 	.word	0x000000ff
        /*0114*/ 	.word	0x00000040
        /*0118*/ 	.short	0x0100
        /*011a*/ 	.byte	0x04
	.zero		1


	//   ....[2]....
        /*011c*/ 	.word	0x00000670
        /*0120*/ 	.word	0x000000ff
        /*0124*/ 	.word	0x00000008
        /*0128*/ 	.short	0x0100
        /*012a*/ 	.byte	0x04
	.zero		1


	//   ....[3]....
        /*012c*/ 	.word	0x00000680
        /*0130*/ 	.word	0x000000ff
        /*0134*/ 	.word	0x00000048
        /*0138*/ 	.short	0x0100
        /*013a*/ 	.byte	0x04
	.zero		1


	//   ....[4]....
        /*013c*/ 	.word	0x00000690
        /*0140*/ 	.word	0x000000ff
        /*0144*/ 	.word	0x00000010
        /*0148*/ 	.short	0x0100
        /*014a*/ 	.byte	0x04
	.zero		1


	//   ....[5]....
        /*014c*/ 	.word	0x000006a0
        /*0150*/ 	.word	0x000000ff
        /*0154*/ 	.word	0x00000050
        /*0158*/ 	.short	0x0100
        /*015a*/ 	.byte	0x04
	.zero		1


	//   ....[6]....
        /*015c*/ 	.word	0x000006b0
        /*0160*/ 	.word	0x000000ff
        /*0164*/ 	.word	0x00000018
        /*0168*/ 	.short	0x0100
        /*016a*/ 	.byte	0x04
	.zero		1


	//   ....[7]....
        /*016c*/ 	.word	0x000006c0
        /*0170*/ 	.word	0x000000ff
        /*0174*/ 	.word	0x00000058
        /*0178*/ 	.short	0x0100
        /*017a*/ 	.byte	0x04
	.zero		1


	//   ....[8]....
        /*017c*/ 	.word	0x000006d0
        /*0180*/ 	.word	0x000000ff
        /*0184*/ 	.word	0x00000020
        /*0188*/ 	.short	0x0100
        /*018a*/ 	.byte	0x04
	.zero		1


	//   ....[9]....
        /*018c*/ 	.word	0x000006e0
        /*0190*/ 	.word	0x000000ff
        /*0194*/ 	.word	0x00000060
        /*0198*/ 	.short	0x0100
        /*019a*/ 	.byte	0x04
	.zero		1


	//   ....[10]....
        /*019c*/ 	.word	0x000006f0
        /*01a0*/ 	.word	0x000000ff
        /*01a4*/ 	.word	0x00000028
        /*01a8*/ 	.short	0x0100
        /*01aa*/ 	.byte	0x04
	.zero		1


	//   ....[11]....
        /*01ac*/ 	.word	0x00000700
        /*01b0*/ 	.word	0x000000ff
        /*01b4*/ 	.word	0x00000068
        /*01b8*/ 	.short	0x0100
        /*01ba*/ 	.byte	0x04
	.zero		1


	//   ....[12]....
        /*01bc*/ 	.word	0x00000710
        /*01c0*/ 	.word	0x000000ff
        /*01c4*/ 	.word	0x00000030
        /*01c8*/ 	.short	0x0100
        /*01ca*/ 	.byte	0x04
	.zero		1


	//   ....[13]....
        /*01cc*/ 	.word	0x00000720
        /*01d0*/ 	.word	0x000000ff
        /*01d4*/ 	.word	0x00000070
        /*01d8*/ 	.short	0x0100
        /*01da*/ 	.byte	0x04
	.zero		1


	//   ....[14]....
        /*01dc*/ 	.word	0x00000730
        /*01e0*/ 	.word	0x000000ff
        /*01e4*/ 	.word	0x00000038
        /*01e8*/ 	.short	0x0100
        /*01ea*/ 	.byte	0x04
	.zero		1


	//   ....[15]....
        /*01ec*/ 	.word	0x00000740
        /*01f0*/ 	.word	0x000000ff
        /*01f4*/ 	.word	0x00000078
        /*01f8*/ 	.short	0x0100
        /*01fa*/ 	.byte	0x04
	.zero		1


	//   ....[16]....
        /*01fc*/ 	.word	0x00000860
        /*0200*/ 	.word	0x000000ff
        /*0204*/ 	.word	0x00000080
        /*0208*/ 	.short	0x0100
        /*020a*/ 	.byte	0x04
	.zero		1


	//   ....[17]....
        /*020c*/ 	.word	0x00000870
        /*0210*/ 	.word	0x000000ff
        /*0214*/ 	.word	0x00000090
        /*0218*/ 	.short	0x0100
        /*021a*/ 	.byte	0x04
	.zero		1


	//   ....[18]....
        /*021c*/ 	.word	0x00000880
        /*0220*/ 	.word	0x000000ff
        /*0224*/ 	.word	0x00000088
        /*0228*/ 	.short	0x0100
        /*022a*/ 	.byte	0x04
	.zero		1


	//   ....[19]....
        /*022c*/ 	.word	0x00000890
        /*0230*/ 	.word	0x000000ff
        /*0234*/ 	.word	0x00000098
        /*0238*/ 	.short	0x0100
        /*023a*/ 	.byte	0x04
	.zero		1


	//   ....[20]....
        /*023c*/ 	.word	0x00000970
        /*0240*/ 	.word	0x000000ff
        /*0244*/ 	.word	0x000000a0
        /*0248*/ 	.short	0x0100
        /*024a*/ 	.byte	0x06
	.zero		1


	//   ....[21]....
        /*024c*/ 	.word	0x00000980
        /*0250*/ 	.word	0x000000ff
        /*0254*/ 	.word	0x000000a8
        /*0258*/ 	.short	0x0100
        /*025a*/ 	.byte	0x06
	.zero		1


	//   ....[22]....
        /*025c*/ 	.word	0x00000ab0
        /*0260*/ 	.word	0x000000ff
        /*0264*/ 	.word	0x000000b0
        /*0268*/ 	.short	0x0100
        /*026a*/ 	.byte	0x06
	.zero		1


	//   ....[23]....
        /*026c*/ 	.word	0x00000ac0
        /*0270*/ 	.word	0x000000ff
        /*0274*/ 	.word	0x000000c0
        /*0278*/ 	.short	0x0100
        /*027a*/ 	.byte	0x06
	.zero		1


	//   ....[24]....
        /*027c*/ 	.word	0x00000ad0
        /*0280*/ 	.word	0x000000ff
        /*0284*/ 	.word	0x000000b8
        /*0288*/ 	.short	0x0100
        /*028a*/ 	.byte	0x06
	.zero		1


	//   ....[25]....
        /*028c*/ 	.word	0x00000ae0
        /*0290*/ 	.word	0x000000ff
        /*0294*/ 	.word	0x000000c8
        /*0298*/ 	.short	0x0100
        /*029a*/ 	.byte	0x06
	.zero		1


	//   ....[26]....
        /*029c*/ 	.word	0x00000c00
        /*02a0*/ 	.word	0x000000ff
        /*02a4*/ 	.word	0x000000d0
        /*02a8*/ 	.short	0x0100
        /*02aa*/ 	.byte	0x04
	.zero		1


	//   ....[27]....
        /*02ac*/ 	.word	0x00000c10
        /*02b0*/ 	.word	0x000000ff
        /*02b4*/ 	.word	0x000000f0
        /*02b8*/ 	.short	0x0100
        /*02ba*/ 	.byte	0x04
	.zero		1


	//   ....[28]....
        /*02bc*/ 	.word	0x00000c20
        /*02c0*/ 	.word	0x000000ff
        /*02c4*/ 	.word	0x000000d8
        /*02c8*/ 	.short	0x0100
        /*02ca*/ 	.byte	0x04
	.zero		1


	//   ....[29]....
        /*02cc*/ 	.word	0x00000c30
        /*02d0*/ 	.word	0x000000ff
        /*02d4*/ 	.word	0x000000f8
        /*02d8*/ 	.short	0x0100
        /*02da*/ 	.byte	0x04
	.zero		1


	//   ....[30]....
        /*02dc*/ 	.word	0x00000c40
        /*02e0*/ 	.word	0x000000ff
        /*02e4*/ 	.word	0x000000e0
        /*02e8*/ 	.short	0x0100
        /*02ea*/ 	.byte	0x04
	.zero		1


	//   ....[31]....
        /*02ec*/ 	.word	0x00000c50
        /*02f0*/ 	.word	0x000000ff
        /*02f4*/ 	.word	0x00000100
        /*02f8*/ 	.short	0x0100
        /*02fa*/ 	.byte	0x04
	.zero		1


	//   ....[32]....
        /*02fc*/ 	.word	0x00000c60
        /*0300*/ 	.word	0x000000ff
        /*0304*/ 	.word	0x000000e8
        /*0308*/ 	.short	0x0100
        /*030a*/ 	.byte	0x04
	.zero		1


	//   ....[33]....
        /*030c*/ 	.word	0x00000c70
        /*0310*/ 	.word	0x000000ff
        /*0314*/ 	.word	0x00000108
        /*0318*/ 	.short	0x0100
        /*031a*/ 	.byte	0x04
	.zero		1


	//   ....[34]....
        /*031c*/ 	.word	0x00000d60
        /*0320*/ 	.word	0x000000ff
        /*0324*/ 	.word	0x00000110
        /*0328*/ 	.short	0x0100
        /*032a*/ 	.byte	0x04
	.zero		1


	//   ....[35]....
        /*032c*/ 	.word	0x00000d70
        /*0330*/ 	.word	0x000000ff
        /*0334*/ 	.word	0x00000120
        /*0338*/ 	.short	0x0100
        /*033a*/ 	.byte	0x04
	.zero		1


	//   ....[36]....
        /*033c*/ 	.word	0x00000d80
        /*0340*/ 	.word	0x000000ff
        /*0344*/ 	.word	0x00000118
        /*0348*/ 	.short	0x0100
        /*034a*/ 	.byte	0x04
	.zero		1


	//   ....[37]....
        /*034c*/ 	.word	0x00000d90
        /*0350*/ 	.word	0x000000ff
        /*0354*/ 	.word	0x00000128
        /*0358*/ 	.short	0x0100
        /*035a*/ 	.byte	0x04
	.zero		1


	//   ....[38]....
        /*035c*/ 	.word	0x00000e90
        /*0360*/ 	.word	0x000000ff
        /*0364*/ 	.word	0x00000130
        /*0368*/ 	.short	0x0100
        /*036a*/ 	.byte	0x06
	.zero		1


	//   ....[39]....
        /*036c*/ 	.word	0x00001a30
        /*0370*/ 	.word	0x00000000
        /*0374*/ 	.word	0x00000120
        /*0378*/ 	.short	0x010a
        /*037a*/ 	.byte	0xff
	.zero		1


	//   ....[40]....
        /*037c*/ 	.word	0x00001a50
        /*0380*/ 	.word	0x00000000
        /*0384*/ 	.word	0x00000110
        /*0388*/ 	.short	0x0101
        /*038a*/ 	.byte	0xff
	.zero		1


	//   ....[41]....
        /*038c*/ 	.word	0x00001b00
        /*0390*/ 	.word	0x000000ff
        /*0394*/ 	.word	0x00000040
        /*0398*/ 	.short	0x010a
        /*039a*/ 	.byte	0x04
	.zero		1


	//   ....[42]....
        /*039c*/ 	.word	0x00001bd0
        /*03a0*/ 	.word	0x000000ff
        /*03a4*/ 	.word	0x00000040
        /*03a8*/ 	.short	0x010a
        /*03aa*/ 	.byte	0x21
	.zero		1


	//   ....[43]....
        /*03ac*/ 	.word	0x00001d80
        /*03b0*/ 	.word	0x000000ff
        /*03b4*/ 	.word	0x00000040
        /*03b8*/ 	.short	0x010a
        /*03ba*/ 	.byte	0x05
	.zero		1


	//   ....[44]....
        /*03bc*/ 	.word	0x00001e90
        /*03c0*/ 	.word	0x000000ff
        /*03c4*/ 	.word	0x000000a8
        /*03c8*/ 	.short	0x0101
        /*03ca*/ 	.byte	0x0d
	.zero		1


	//   ....[45]....
        /*03cc*/ 	.word	0x00001eb0
        /*03d0*/ 	.word	0x000000ff
        /*03d4*/ 	.word	0x00000040
        /*03d8*/ 	.short	0x010a
        /*03da*/ 	.byte	0x04
	.zero		1


	//   ....[46]....
        /*03dc*/ 	.word	0x00001f30
        /*03e0*/ 	.word	0x000000ff
        /*03e4*/ 	.word	0x00000040
        /*03e8*/ 	.short	0x010a
        /*03ea*/ 	.byte	0x11
	.zero		1


	//   ....[47]....
        /*03ec*/ 	.word	0x000020d0
        /*03f0*/ 	.word	0x000000ff
        /*03f4*/ 	.word	0x00000040
        /*03f8*/ 	.short	0x010a
        /*03fa*/ 	.byte	0x05
	.zero		1


	//   ....[48]....
        /*03fc*/ 	.word	0x00002210
        /*0400*/ 	.word	0x00000003
        /*0404*/ 	.word	0x000000b0
        /*0408*/ 	.short	0x010a
        /*040a*/ 	.byte	0xff
	.zero		1


	//   ....[49]....
        /*040c*/ 	.word	0x00002360
        /*0410*/ 	.word	0x00000000
        /*0414*/ 	.word	0x00000000
        /*0418*/ 	.short	0x0101
        /*041a*/ 	.byte	0xff
	.zero		1


	//   ....[50]....
        /*041c*/ 	.word	0x00002900
        /*0420*/ 	.word	0x000000ff
        /*0424*/ 	.word	0x00000000
        /*0428*/ 	.short	0x010a
        /*042a*/ 	.byte	0x04
	.zero		1


	//   ....[51]....
        /*042c*/ 	.word	0x00002990
        /*0430*/ 	.word	0x000000ff
        /*0434*/ 	.word	0x00000000
        /*0438*/ 	.short	0x010a
        /*043a*/ 	.byte	0x05
	.zero		1


	//   ....[52]....
        /*043c*/ 	.word	0x00002a20
        /*0440*/ 	.word	0x000000ff
        /*0444*/ 	.word	0x00000000
        /*0448*/ 	.short	0x010a
        /*044a*/ 	.byte	0x05
	.zero		1


	//   ....[53]....
        /*044c*/ 	.word	0x00002ab0
        /*0450*/ 	.word	0x000000ff
        /*0454*/ 	.word	0x00000000
        /*0458*/ 	.short	0x010a
        /*045a*/ 	.byte	0x05
	.zero		1


	//   ....[54]....
        /*045c*/ 	.word	0x00002b40
        /*0460*/ 	.word	0x000000ff
        /*0464*/ 	.word	0x00000000
        /*0468*/ 	.short	0x010a
        /*046a*/ 	.byte	0x05
	.zero		1


	//   ....[55]....
        /*046c*/ 	.word	0x00002bd0
        /*0470*/ 	.word	0x000000ff
        /*0474*/ 	.word	0x00000000
        /*0478*/ 	.short	0x010a
        /*047a*/ 	.byte	0x05
	.zero		1


	//   ....[56]....
        /*047c*/ 	.word	0x00002c60
        /*0480*/ 	.word	0x000000ff
        /*0484*/ 	.word	0x00000000
        /*0488*/ 	.short	0x010a
        /*048a*/ 	.byte	0x05
	.zero		1


	//   ....[57]....
        /*048c*/ 	.word	0x00002d00
        /*0490*/ 	.word	0x00000000
        /*0494*/ 	.word	0x00000000
        /*0498*/ 	.short	0x010a
        /*049a*/ 	.byte	0xff
	.zero		1


	//   ....[58]....
        /*049c*/ 	.word	0x00002e20
        /*04a0*/ 	.word	0x00000002
        /*04a4*/ 	.word	0x00000110
        /*04a8*/ 	.short	0x010a
        /*04aa*/ 	.byte	0xff
	.zero		1


	//   ....[59]....
        /*04ac*/ 	.word	0x00002e80
        /*04b0*/ 	.word	0x00000004
        /*04b4*/ 	.word	0x00000000
        /*04b8*/ 	.short	0x0101
        /*04ba*/ 	.byte	0xff
	.zero		1


	//   ....[60]....
        /*04bc*/ 	.word	0x00002ea0
        /*04c0*/ 	.word	0x000000ff
        /*04c4*/ 	.word	0x000000c0
        /*04c8*/ 	.short	0x010a
        /*04ca*/ 	.byte	0x04
	.zero		1


	//   ....[61]....
        /*04cc*/ 	.word	0x00002fc0
        /*04d0*/ 	.word	0x00000002
        /*04d4*/ 	.word	0x000000b0
        /*04d8*/ 	.short	0x010a
        /*04da*/ 	.byte	0xff
	.zero		1


	//   ....[62]....
        /*04dc*/ 	.word	0x000030d0
        /*04e0*/ 	.word	0x00000002
        /*04e4*/ 	.word	0x00000000
        /*04e8*/ 	.short	0x0101
        /*04ea*/ 	.byte	0xff
	.zero		1


	//   ....[63]....
        /*04ec*/ 	.word	0x00003160
        /*04f0*/ 	.word	0x000000ff
        /*04f4*/ 	.word	0x000000c0
        /*04f8*/ 	.short	0x0106
        /*04fa*/ 	.byte	0x04
	.zero		1


	//   ....[64]....
        /*04fc*/ 	.word	0x00003180
        /*0500*/ 	.word	0x000000ff
        /*0504*/ 	.word	0x000000c0
        /*0508*/ 	.short	0x010a
        /*050a*/ 	.byte	0x04
	.zero		1


	//   ....[65]....
        /*050c*/ 	.word	0x00003210
        /*0510*/ 	.word	0x000000ff
        /*0514*/ 	.word	0x000000c0
        /*0518*/ 	.short	0x0106
        /*051a*/ 	.byte	0x07
	.zero		1


	//   ....[66]....
        /*051c*/ 	.word	0x00003250
        /*0520*/ 	.word	0x00000000
        /*0524*/ 	.word	0x000000c0
        /*0528*/ 	.short	0x010a
        /*052a*/ 	.byte	0xff
	.zero		1


	//   ....[67]....
        /*052c*/ 	.word	0x00003490
        /*0530*/ 	.word	0x000000ff
        /*0534*/ 	.word	0x00000008
        /*0538*/ 	.short	0x010a
        /*053a*/ 	.byte	0x05
	.zero		1


	//   ....[68]....
        /*053c*/ 	.word	0x000034b0
        /*0540*/ 	.word	0x000000ff
        /*0544*/ 	.word	0x00000008
        /*0548*/ 	.short	0x010a
        /*054a*/ 	.byte	0x05
	.zero		1


	//   ....[69]....
        /*054c*/ 	.word	0x00003640
        /*0550*/ 	.word	0x000000ff
        /*0554*/ 	.word	0x00000008
        /*0558*/ 	.short	0x010a
        /*055a*/ 	.byte	0x05
	.zero		1


	//   ....[70]....
        /*055c*/ 	.word	0x00003660
        /*0560*/ 	.word	0x000000ff
        /*0564*/ 	.word	0x00000008
        /*0568*/ 	.short	0x010a
        /*056a*/ 	.byte	0x05
	.zero		1


	//   ....[71]....
        /*056c*/ 	.word	0x00003720
        /*0570*/ 	.word	0x000000ff
        /*0574*/ 	.word	0x00000000
        /*0578*/ 	.short	0x0101
        /*057a*/ 	.byte	0x04
	.zero		1


	//   ....[72]....
        /*057c*/ 	.word	0x00003a60
        /*0580*/ 	.word	0x00000000
        /*0584*/ 	.word	0x000000b0
        /*0588*/ 	.short	0x010a
        /*058a*/ 	.byte	0xff
	.zero		1


	//   ....[73]....
        /*058c*/ 	.word	0x00003b20
        /*0590*/ 	.word	0x00000000
        /*0594*/ 	.word	0x00000000
        /*0598*/ 	.short	0x0101
        /*059a*/ 	.byte	0xff
	.zero		1


	//   ....[74]....
        /*059c*/ 	.word	0x00003be0
        /*05a0*/ 	.word	0x000000ff
        /*05a4*/ 	.word	0x00000000
        /*05a8*/ 	.short	0x010a
        /*05aa*/ 	.byte	0x04
	.zero		1


	//   ....[75]....
        /*05ac*/ 	.word	0x00003bf0
        /*05b0*/ 	.word	0x000000ff
        /*05b4*/ 	.word	0x000000f0
        /*05b8*/ 	.short	0x010a
        /*05ba*/ 	.byte	0x1f
	.zero		1


	//   ....[76]....
        /*05bc*/ 	.word	0x00003ca0
        /*05c0*/ 	.word	0x000000ff
        /*05c4*/ 	.word	0x00000000
        /*05c8*/ 	.short	0x010a
        /*05ca*/ 	.byte	0x05
	.zero		1


	//   ....[77]....
        /*05cc*/ 	.word	0x00003dd0
        /*05d0*/ 	.word	0x000000ff
        /*05d4*/ 	.word	0x00000000
        /*05d8*/ 	.short	0x010a
        /*05da*/ 	.byte	0x04
	.zero		1


	//   ....[78]....
        /*05dc*/ 	.word	0x000040d0
        /*05e0*/ 	.word	0x000000ff
        /*05e4*/ 	.word	0x00000000
        /*05e8*/ 	.short	0x010a
        /*05ea*/ 	.byte	0x04
	.zero		1


	//   ....[79]....
        /*05ec*/ 	.word	0x00004160
        /*05f0*/ 	.word	0x000000ff
        /*05f4*/ 	.word	0x00000000
        /*05f8*/ 	.short	0x010a
        /*05fa*/ 	.byte	0x05
	.zero		1


	//   ....[80]....
        /*05fc*/ 	.word	0x000041f0
        /*0600*/ 	.word	0x000000ff
        /*0604*/ 	.word	0x00000000
        /*0608*/ 	.short	0x010a
        /*060a*/ 	.byte	0x05
	.zero		1


	//   ....[81]....
        /*060c*/ 	.word	0x00004290
        /*0610*/ 	.word	0x00000000
        /*0614*/ 	.word	0x00000000
        /*0618*/ 	.short	0x010a
        /*061a*/ 	.byte	0xff
	.zero		1


	//   ....[82]....
        /*061c*/ 	.word	0x000042d0
        /*0620*/ 	.word	0x00000000
        /*0624*/ 	.word	0x00000000
        /*0628*/ 	.short	0x010a
        /*062a*/ 	.byte	0xff
	.zero		1


	//   ....[83]....
        /*062c*/ 	.word	0x00004340
        /*0630*/ 	.word	0x000000ff
        /*0634*/ 	.word	0x00000000
        /*0638*/ 	.short	0x0101
        /*063a*/ 	.byte	0x04
	.zero		1


	//   ....[84]....
        /*063c*/ 	.word	0x00004380
        /*0640*/ 	.word	0x000000ff
        /*0644*/ 	.word	0x00000130
        /*0648*/ 	.short	0x010a
        /*064a*/ 	.byte	0x1a
	.zero		1


	//   ....[85]....
        /*064c*/ 	.word	0x000043d0
        /*0650*/ 	.word	0x000000ff
        /*0654*/ 	.word	0x00000000
        /*0658*/ 	.short	0x0101
        /*065a*/ 	.byte	0x04
	.zero		1


	//   ....[86]....
        /*065c*/ 	.word	0x00004860
        /*0660*/ 	.word	0x0000000c
        /*0664*/ 	.word	0x000000b0
        /*0668*/ 	.short	0x010a
        /*066a*/ 	.byte	0xff
	.zero		1


	//   ....[87]....
        /*066c*/ 	.word	0x000049d0
        /*0670*/ 	.word	0x00000000
        /*0674*/ 	.word	0x00000000
        /*0678*/ 	.short	0x0101
        /*067a*/ 	.byte	0xff
	.zero		1


	//   ....[88]....
        /*067c*/ 	.word	0x00004e60
        /*0680*/ 	.word	0x000000ff
        /*0684*/ 	.word	0x000000a8
        /*0688*/ 	.short	0x010a
        /*068a*/ 	.byte	0x15
	.zero		1


	//   ....[89]....
        /*068c*/ 	.word	0x00004fe0
        /*0690*/ 	.word	0x000000ff
        /*0694*/ 	.word	0x00000090
        /*0698*/ 	.short	0x010a
        /*069a*/ 	.byte	0x15
	.zero		1


	//   ....[90]....
        /*069c*/ 	.word	0x00005150
        /*06a0*/ 	.word	0x000000ff
        /*06a4*/ 	.word	0x00000080
        /*06a8*/ 	.short	0x010b
        /*06aa*/ 	.byte	0x15
	.zero		1


	//   ....[91]....
        /*06ac*/ 	.word	0x00005160
        /*06b0*/ 	.word	0x000000ff
        /*06b4*/ 	.word	0x00000000
        /*06b8*/ 	.short	0x0101
        /*06ba*/ 	.byte	0x22
	.zero		1


	//   ....[92]....
        /*06bc*/ 	.word	0x00005170
        /*06c0*/ 	.word	0x000000ff
        /*06c4*/ 	.word	0x00000098
        /*06c8*/ 	.short	0x010a
        /*06ca*/ 	.byte	0x15
	.zero		1


	//   ....[93]....
        /*06cc*/ 	.word	0x00005350
        /*06d0*/ 	.word	0x000000ff
        /*06d4*/ 	.word	0x00000088
        /*06d8*/ 	.short	0x010b
        /*06da*/ 	.byte	0x15
	.zero		1


	//   ....[94]....
        /*06dc*/ 	.word	0x00005360
        /*06e0*/ 	.word	0x000000ff
        /*06e4*/ 	.word	0x00000000
        /*06e8*/ 	.short	0x0101
        /*06ea*/ 	.byte	0x21
	.zero		1


	//   ....[95]....
        /*06ec*/ 	.word	0x00005390
        /*06f0*/ 	.word	0x000000ff
        /*06f4*/ 	.word	0x00000090
        /*06f8*/ 	.short	0x010a
        /*06fa*/ 	.byte	0x15
	.zero		1


	//   ....[96]....
        /*06fc*/ 	.word	0x000053d0
        /*0700*/ 	.word	0x00000000
        /*0704*/ 	.word	0x00000098
        /*0708*/ 	.short	0x010a
        /*070a*/ 	.byte	0xff
	.zero		1


	//   ....[97]....
        /*070c*/ 	.word	0x000056e0
        /*0710*/ 	.word	0x00000003
        /*0714*/ 	.word	0x000000b0
        /*0718*/ 	.short	0x010a
        /*071a*/ 	.byte	0xff
	.zero		1


	//   ....[98]....
        /*071c*/ 	.word	0x00005860
        /*0720*/ 	.word	0x00000000
        /*0724*/ 	.word	0x00000000
        /*0728*/ 	.short	0x0101
        /*072a*/ 	.byte	0xff
	.zero		1


	//   ....[99]....
        /*072c*/ 	.word	0x000063b0
        /*0730*/ 	.word	0x00000003
        /*0734*/ 	.word	0x00000080
        /*0738*/ 	.short	0x010a
        /*073a*/ 	.byte	0xff
	.zero		1


	//   ....[100]....
        /*073c*/ 	.word	0x000063f0
        /*0740*/ 	.word	0x000000a1
        /*0744*/ 	.word	0x000000d0
        /*0748*/ 	.short	0x010a
        /*074a*/ 	.byte	0xff
	.zero		1


	//   ....[101]....
        /*074c*/ 	.word	0x00006530
        /*0750*/ 	.word	0x00000003
        /*0754*/ 	.word	0x00000080
        /*0758*/ 	.short	0x010a
        /*075a*/ 	.byte	0xff
	.zero		1


	//   ....[102]....
        /*075c*/ 	.word	0x00006660
        /*0760*/ 	.word	0x00000000
        /*0764*/ 	.word	0x00000000
        /*0768*/ 	.short	0x0101
        /*076a*/ 	.byte	0xff
	.zero		1


	//   ....[103]....
        /*076c*/ 	.word	0x000066e0
        /*0770*/ 	.word	0x000000a1
        /*0774*/ 	.word	0x000000d0
        /*0778*/ 	.short	0x010a
        /*077a*/ 	.byte	0xff
	.zero		1


	//   ....[104]....
        /*077c*/ 	.word	0x00007a90
        /*0780*/ 	.word	0x000000c5
        /*0784*/ 	.word	0x00000080
        /*0788*/ 	.short	0x010a
        /*078a*/ 	.byte	0xff
	.zero		1


	//   ....[105]....
        /*078c*/ 	.word	0x00007b70
        /*0790*/ 	.word	0x000000c5
        /*0794*/ 	.word	0x00000080
        /*0798*/ 	.short	0x010a
        /*079a*/ 	.byte	0xff
	.zero		1


	//   ....[106]....
        /*079c*/ 	.word	0x00007ca0
        /*07a0*/ 	.word	0x00000000
        /*07a4*/ 	.word	0x00000000
        /*07a8*/ 	.short	0x0101
        /*07aa*/ 	.byte	0xff
	.zero		1


	//   ....[107]....
        /*07ac*/ 	.word	0x000080d0
        /*07b0*/ 	.word	0x000000a1
        /*07b4*/ 	.word	0x00000000
        /*07b8*/ 	.short	0x0101
        /*07ba*/ 	.byte	0xff
	.zero		1


	//   ....[108]....
        /*07bc*/ 	.word	0x00009130
        /*07c0*/ 	.word	0x00000000
        /*07c4*/ 	.word	0x00000120
        /*07c8*/ 	.short	0x010a
        /*07ca*/ 	.byte	0xff
	.zero		1


	//   ....[109]....
        /*07cc*/ 	.word	0x00009190
        /*07d0*/ 	.word	0x00000000
        /*07d4*/ 	.word	0x00000040
        /*07d8*/ 	.short	0x010a
        /*07da*/ 	.byte	0xff
	.zero		1


	//   ....[110]....
        /*07dc*/ 	.word	0x000091f0
        /*07e0*/ 	.word	0x00000000
        /*07e4*/ 	.word	0x00000040
        /*07e8*/ 	.short	0x010a
        /*07ea*/ 	.byte	0xff
	.zero		1


	//   ....[111]....
        /*07ec*/ 	.word	0x00009240
        /*07f0*/ 	.word	0x00000003
        /*07f4*/ 	.word	0x000000b0
        /*07f8*/ 	.short	0x010a
        /*07fa*/ 	.byte	0xff
	.zero		1


	//   ....[112]....
        /*07fc*/ 	.word	0x000092a0
        /*0800*/ 	.word	0x00000000
        /*0804*/ 	.word	0x00000000
        /*0808*/ 	.short	0x010a
        /*080a*/ 	.byte	0xff
	.zero		1


	//   ....[113]....
        /*080c*/ 	.word	0x00009300
        /*0810*/ 	.word	0x00000000
        /*0814*/ 	.word	0x00000000
        /*0818*/ 	.short	0x010a
        /*081a*/ 	.byte	0xff
	.zero		1


	//   ....[114]....
        /*081c*/ 	.word	0x00009360
        /*0820*/ 	.word	0x00000000
        /*0824*/ 	.word	0x00000000
        /*0828*/ 	.short	0x010a
        /*082a*/ 	.byte	0xff
	.zero		1


	//   ....[115]....
        /*082c*/ 	.word	0x000093c0
        /*0830*/ 	.word	0x00000000
        /*0834*/ 	.word	0x00000000
        /*0838*/ 	.short	0x010a
        /*083a*/ 	.byte	0xff
	.zero		1


	//   ....[116]....
        /*083c*/ 	.word	0x00009420
        /*0840*/ 	.word	0x00000000
        /*0844*/ 	.word	0x00000000
        /*0848*/ 	.short	0x010a
        /*084a*/ 	.byte	0xff
	.zero		1


	//   ....[117]....
        /*084c*/ 	.word	0x00009480
        /*0850*/ 	.word	0x00000000
        /*0854*/ 	.word	0x00000000
        /*0858*/ 	.short	0x010a
        /*085a*/ 	.byte	0xff
	.zero		1


	//   ....[118]....
        /*085c*/ 	.word	0x000094e0
        /*0860*/ 	.word	0x00000000
        /*0864*/ 	.word	0x00000000
        /*0868*/ 	.short	0x010a
        /*086a*/ 	.byte	0xff
	.zero		1


	//   ....[119]....
        /*086c*/ 	.word	0x00009530
        /*0870*/ 	.word	0x00000002
        /*0874*/ 	.word	0x00000110
        /*0878*/ 	.short	0x010a
        /*087a*/ 	.byte	0xff
	.zero		1


	//   ....[120]....
        /*087c*/ 	.word	0x00009590
        /*0880*/ 	.word	0x00000002
        /*0884*/ 	.word	0x000000c0
        /*0888*/ 	.short	0x010a
        /*088a*/ 	.byte	0xff
	.zero		1


	//   ....[121]....
        /*088c*/ 	.word	0x000095e0
        /*0890*/ 	.word	0x00000002
        /*0894*/ 	.word	0x000000b0
        /*0898*/ 	.short	0x010a
        /*089a*/ 	.byte	0xff
	.zero		1


	//   ....[122]....
        /*089c*/ 	.word	0x00009640
        /*08a0*/ 	.word	0x00000000
        /*08a4*/ 	.word	0x000000c0
        /*08a8*/ 	.short	0x010a
        /*08aa*/ 	.byte	0xff
	.zero		1


	//   ....[123]....
        /*08ac*/ 	.word	0x000096a0
        /*08b0*/ 	.word	0x00000000
        /*08b4*/ 	.word	0x00000008
        /*08b8*/ 	.short	0x010a
        /*08ba*/ 	.byte	0xff
	.zero		1


	//   ....[124]....
        /*08bc*/ 	.word	0x00009790
        /*08c0*/ 	.word	0x00000000
        /*08c4*/ 	.word	0x00000008
        /*08c8*/ 	.short	0x010a
        /*08ca*/ 	.byte	0xff
	.zero		1


	//   ....[125]....
        /*08cc*/ 	.word	0x000097e0
        /*08d0*/ 	.word	0x00000000
        /*08d4*/ 	.word	0x000000b0
        /*08d8*/ 	.short	0x010a
        /*08da*/ 	.byte	0xff
	.zero		1


	//   ....[126]....
        /*08dc*/ 	.word	0x00009840
        /*08e0*/ 	.word	0x00000000
        /*08e4*/ 	.word	0x000000f0
        /*08e8*/ 	.short	0x010a
        /*08ea*/ 	.byte	0xff
	.zero		1


	//   ....[127]....
        /*08ec*/ 	.word	0x000098a0
        /*08f0*/ 	.word	0x00000000
        /*08f4*/ 	.word	0x00000000
        /*08f8*/ 	.short	0x010a
        /*08fa*/ 	.byte	0xff
	.zero		1


	//   ....[128]....
        /*08fc*/ 	.word	0x00009900
        /*0900*/ 	.word	0x00000000
        /*0904*/ 	.word	0x00000000
        /*0908*/ 	.short	0x010a
        /*090a*/ 	.byte	0xff
	.zero		1


	//   ....[129]....
        /*090c*/ 	.word	0x00009960
        /*0910*/ 	.word	0x00000000
        /*0914*/ 	.word	0x00000000
        /*0918*/ 	.short	0x010a
        /*091a*/ 	.byte	0xff
	.zero		1


	//   ....[130]....
        /*091c*/ 	.word	0x000099c0
        /*0920*/ 	.word	0x00000000
        /*0924*/ 	.word	0x00000000
        /*0928*/ 	.short	0x010a
        /*092a*/ 	.byte	0xff
	.zero		1


	//   ....[131]....
        /*092c*/ 	.word	0x00009a20
        /*0930*/ 	.word	0x00000000
        /*0934*/ 	.word	0x00000130
        /*0938*/ 	.short	0x010a
        /*093a*/ 	.byte	0xff
	.zero		1


	//   ....[132]....
        /*093c*/ 	.word	0x00009a70
        /*0940*/ 	.word	0x0000000c
        /*0944*/ 	.word	0x000000b0
        /*0948*/ 	.short	0x010a
        /*094a*/ 	.byte	0xff
	.zero		1


	//   ....[133]....
        /*094c*/ 	.word	0x00009ad0
        /*0950*/ 	.word	0x00000000
        /*0954*/ 	.word	0x000000a8
        /*0958*/ 	.short	0x010a
        /*095a*/ 	.byte	0xff
	.zero		1


	//   ....[134]....
        /*095c*/ 	.word	0x00009b30
        /*0960*/ 	.word	0x00000000
        /*0964*/ 	.word	0x00000090
        /*0968*/ 	.short	0x010a
        /*096a*/ 	.byte	0xff
	.zero		1


	//   ....[135]....
        /*096c*/ 	.word	0x00009b90
        /*0970*/ 	.word	0x00000000
        /*0974*/ 	.word	0x00000098
        /*0978*/ 	.short	0x010a
        /*097a*/ 	.byte	0xff
	.zero		1


	//   ....[136]....
        /*097c*/ 	.word	0x00009bf0
        /*0980*/ 	.word	0x00000000
        /*0984*/ 	.word	0x00000090
        /*0988*/ 	.short	0x010a
        /*098a*/ 	.byte	0xff
	.zero		1


	//   ....[137]....
        /*098c*/ 	.word	0x00009c40
        /*0990*/ 	.word	0x00000003
        /*0994*/ 	.word	0x000000b0
        /*0998*/ 	.short	0x010a
        /*099a*/ 	.byte	0xff
	.zero		1


	//   ....[138]....
        /*099c*/ 	.word	0x00009c90
        /*09a0*/ 	.word	0x00000003
        /*09a4*/ 	.word	0x00000080
        /*09a8*/ 	.short	0x010a
        /*09aa*/ 	.byte	0xff
	.zero		1


	//   ....[139]....
        /*09ac*/ 	.word	0x00009ce0
        /*09b0*/ 	.word	0x000000a1
        /*09b4*/ 	.word	0x000000d0
        /*09b8*/ 	.short	0x010a
        /*09ba*/ 	.byte	0xff
	.zero		1


	//   ....[140]....
        /*09bc*/ 	.word	0x00009d30
        /*09c0*/ 	.word	0x000000c5
        /*09c4*/ 	.word	0x00000080
        /*09c8*/ 	.short	0x010a
        /*09ca*/ 	.byte	0xff
	.zero		1


	//----- nvinfo : EIATTR_NUM_MBARRIERS
	.align		4
.L_47:
        /*09cc*/ 	.byte	0x03, 0x38
        /*09ce*/ 	.short	0x0027


	//----- nvinfo : EIATTR_EXIT_INSTR_OFFSETS
	.align		4
        /*09d0*/ 	.byte	0x04, 0x1c
        /*09d2*/ 	.short	(.L_49 - .L_48)


	//   ....[0]....
.L_48:
        /*09d4*/ 	.word	0x00002d30


	//   ....[1]....
        /*09d8*/ 	.word	0x00003220


	//   ....[2]....
        /*09dc*/ 	.word	0x00003280


	//   ....[3]....
        /*09e0*/ 	.word	0x00004600


	//   ....[4]....
        /*09e4*/ 	.word	0x00005400


	//   ....[5]....
        /*09e8*/ 	.word	0x00005440


	//   ....[6]....
        /*09ec*/ 	.word	0x00009120


	//----- nvinfo : EIATTR_MAX_THREADS
	.align		4
.L_49:
        /*09f0*/ 	.byte	0x04, 0x05
        /*09f2*/ 	.short	(.L_51 - .L_50)
.L_50:
        /*09f4*/ 	.word	0x00000100
        /*09f8*/ 	.word	0x00000001
        /*09fc*/ 	.word	0x00000001


	//----- nvinfo : EIATTR_CRS_STACK_SIZE
	.align		4
.L_51:
        /*0a00*/ 	.byte	0x04, 0x1e
        /*0a02*/ 	.short	(.L_53 - .L_52)
.L_52:
        /*0a04*/ 	.word	0x00000000


	//----- nvinfo : EIATTR_CBANK_PARAM_SIZE
	.align		4
.L_53:
        /*0a08*/ 	.byte	0x03, 0x19
        /*0a0a*/ 	.short	0x0800


	//----- nvinfo : EIATTR_PARAM_CBANK
	.align		4
        /*0a0c*/ 	.byte	0x04, 0x0a
        /*0a0e*/ 	.short	(.L_55 - .L_54)
	.align		4
.L_54:
        /*0a10*/ 	.word	index@(.nv.constant0._ZN7cutlass13device_kernelINS_4gemm6kernel13GemmUniversalIN4cute5tupleIJiiiiEEENS1_10collective13CollectiveMmaINS1_35MainloopSm100TmaUmmaWarpSpecializedILi8ELi2ELi4ENS5_IJNS4_1CILi2EEESB_NSA_ILi1EEEEEEEENS5_IJNSA_ILi256EEENSA_ILi128EEESG_EEENS_12float_e5m2_tENS5_IJlSC_lEEESI_SJ_NS4_8TiledMMAINS4_8MMA_AtomIJNS4_10MMA_TraitsINS4_25SM100_MMA_F8F6F4_2x1SM_SSEJSI_SI_fSF_SG_NS4_17integral_constantINS4_4UMMA5MajorELSQ_0EEESR_NSO_INSP_7ScaleInELSS_0EEEST_EEEEEENS4_6LayoutINS5_IJSC_SC_SC_EEENS5_IJNSA_ILi0EEESY_SY_EEEEENS5_IJNS4_10UnderscoreES11_S11_EEEEENS4_28SM100_TMA_2SM_LOAD_MULTICASTENS4_14ComposedLayoutINS4_7SwizzleILi3ELi4ELi3EEENS4_18smem_ptr_flag_bitsILi8EEENSW_INS5_IJNSA_ILi8EEESG_EEENS5_IJSG_SC_EEEEEEEvNS4_8identityENS4_18SM100_TMA_2SM_LOADES1E_vS1F_EENS_8epilogue10collective18CollectiveEpilogueINS1I_23Sm100TmaWarpSpecializedILi2ELi2ELi64ELb0ELb0EEEJNS5_IJSG_SG_SG_EEENS5_IJNSW_ISG_SC_EENSW_INSA_ILi64EEESC_EEEEESI_SJ_SI_SJ_NS1I_6fusion15FusionCallbacksIS1M_NS1S_17LinearCombinationISI_fSI_fLNS_15FloatRoundStyleE2EEES1N_S1R_JEEENS4_5SM1004TMEM4LOAD26SM100_TMEM_LOAD_32dp32b64xENS4_13SM90_TMA_LOADENS15_INS16_ILi2ELi4ELi3EEES19_NSW_INS5_IJS1A_S1P_EEENS5_IJS1P_SC_EEEEEEENS4_39AutoVectorizingCopyWithAssumedAlignmentILi128EEENS4_14SM90_TMA_STOREES27_S29_S29_EEEvvEEEEvNT_6ParamsE)
        /*0a14*/ 	.short	0x0380
        /*0a16*/ 	.short	0x0800


	//----- nvinfo : EIATTR_SW_WAR
	.align		4
.L_55:
        /*0a18*/ 	.byte	0x04, 0x36
        /*0a1a*/ 	.short	(.L_57 - .L_56)
.L_56:
        /*0a1c*/ 	.word	0x00000008
.L_57:


//--------------------- .nv.callgraph             --------------------------
	.section	.nv.callgraph,"",@"SHT_CUDA_CALLGRAPH"
	.align	4
	.sectionentsize	8
	.align		4
        /*0000*/ 	.word	0x00000000
	.align		4
        /*0004*/ 	.word	0xffffffff
	.align		4
        /*0008*/ 	.word	index@(_ZN7cutlass13device_kernelINS_4gemm6kernel13GemmUniversalIN4cute5tupleIJiiiiEEENS1_10collective13CollectiveMmaINS1_35MainloopSm100TmaUmmaWarpSpecializedILi8ELi2ELi4ENS5_IJNS4_1CILi2EEESB_NSA_ILi1EEEEEEEENS5_IJNSA_ILi256EEENSA_ILi128EEESG_EEENS_12float_e5m2_tENS5_IJlSC_lEEESI_SJ_NS4_8TiledMMAINS4_8MMA_AtomIJNS4_10MMA_TraitsINS4_25SM100_MMA_F8F6F4_2x1SM_SSEJSI_SI_fSF_SG_NS4_17integral_constantINS4_4UMMA5MajorELSQ_0EEESR_NSO_INSP_7ScaleInELSS_0EEEST_EEEEEENS4_6LayoutINS5_IJSC_SC_SC_EEENS5_IJNSA_ILi0EEESY_SY_EEEEENS5_IJNS4_10UnderscoreES11_S11_EEEEENS4_28SM100_TMA_2SM_LOAD_MULTICASTENS4_14ComposedLayoutINS4_7SwizzleILi3ELi4ELi3EEENS4_18smem_ptr_flag_bitsILi8EEENSW_INS5_IJNSA_ILi8EEESG_EEENS5_IJSG_SC_EEEEEEEvNS4_8identityENS4_18SM100_TMA_2SM_LOADES1E_vS1F_EENS_8epilogue10collective18CollectiveEpilogueINS1I_23Sm100TmaWarpSpecializedILi2ELi2ELi64ELb0ELb0EEEJNS5_IJSG_SG_SG_EEENS5_IJNSW_ISG_SC_EENSW_INSA_ILi64EEESC_EEEEESI_SJ_SI_SJ_NS1I_6fusion15FusionCallbacksIS1M_NS1S_17LinearCombinationISI_fSI_fLNS_15FloatRoundStyleE2EEES1N_S1R_JEEENS4_5SM1004TMEM4LOAD26SM100_TMEM_LOAD_32dp32b64xENS4_13SM90_TMA_LOADENS15_INS16_ILi2ELi4ELi3EEES19_NSW_INS5_IJS1A_S1P_EEENS5_IJS1P_SC_EEEEEEENS4_39AutoVectorizingCopyWithAssumedAlignmentILi128EEENS4_14SM90_TMA_STOREES27_S29_S29_EEEvvEEEEvNT_6ParamsE)
	.align		4
        /*000c*/ 	.word	index@(__assertfail)
	.align		4
        /*0010*/ 	.word	0x00000000
	.align		4
        /*0014*/ 	.word	0xfffffffe
	.align		4
        /*0018*/ 	.word	0x00000000
	.align		4
        /*001c*/ 	.word	0xfffffffd
	.align		4
        /*0020*/ 	.word	0x00000000
	.align		4
        /*0024*/ 	.word	0xfffffffc


//--------------------- .nv.constant4             --------------------------
	.section	.nv.constant4,"a",@progbits
	.align	8
	.align		8
.nv.constant4:
        /*0000*/ 	.dword	__assertfail
	.align		8
        /*0008*/ 	.dword	__unnamed_1
	.align		8
        /*0010*/ 	.dword	__unnamed_2
	.align		8
        /*0018*/ 	.dword	_ZN40_INTERNAL_f8b9d503_4_k_cu_9074bc66_336394cuda3std3__45__cpo5beginE
	.align		8
        /*0020*/ 	.dword	_ZN40_INTERNAL_f8b9d503_4_k_cu_9074bc66_336394cuda3std3__45__cpo3endE
	.align		8
        /*0028*/ 	.dword	_ZN40_INTERNAL_f8b9d503_4_k_cu_9074bc66_336394cuda3std3__45__cpo6cbeginE
	.align		8
        /*0030*/ 	.dword	_ZN40_INTERNAL_f8b9d503_4_k_cu_9074bc66_336394cuda3std3__45__cpo4cendE
	.align		8
        /*0038*/ 	.dword	_ZN40_INTERNAL_f8b9d503_4_k_cu_9074bc66_336394cuda3std3__442_GLOBAL__N__f8b9d503_4_k_cu_9074bc66_336396ignoreE
	.align		8
        /*0040*/ 	.dword	_ZN40_INTERNAL_f8b9d503_4_k_cu_9074bc66_336394cuda3std3__419piecewise_constructE
	.align		8
        /*0048*/ 	.dword	_ZN40_INTERNAL_f8b9d503_4_k_cu_9074bc66_336394cuda3std3__48in_placeE
	.align		8
        /*0050*/ 	.dword	_ZN40_INTERNAL_f8b9d503_4_k_cu_9074bc66_336394cuda3std6ranges3__45__cpo4swapE
	.align		8
        /*0058*/ 	.dword	_ZN40_INTERNAL_f8b9d503_4_k_cu_9074bc66_336394cuda3std6ranges3__45__cpo9iter_moveE
	.align		8
        /*0060*/ 	.dword	_ZN40_INTERNAL_f8b9d503_4_k_cu_9074bc66_336394cute7productE
	.align		8
        /*0068*/ 	.dword	_ZN40_INTERNAL_f8b9d503_4_k_cu_9074bc66_336394cute1_E
	.align		8
        /*0070*/ 	.dword	$str$25
	.align		8
        /*0078*/ 	.dword	$str$26
	.align		8
        /*0080*/ 	.dword	$str$27
	.align		8
        /*0088*/ 	.dword	$str$28


//--------------------- .text._ZN7cutlass13device_kernelINS_4gemm6kernel13GemmUniversalIN4cute5tupleIJiiiiEEENS1_10collective13CollectiveMmaINS1_35MainloopSm100TmaUmmaWarpSpecializedILi8ELi2ELi4ENS5_IJNS4_1CILi2EEESB_NSA_ILi1EEEEEEEENS5_IJNSA_ILi256EEENSA_ILi128EEESG_EEENS_12float_e5m2_tENS5_IJlSC_lEEESI_SJ_NS4_8TiledMMAINS4_8MMA_AtomIJNS4_10MMA_TraitsINS4_25SM100_MMA_F8F6F4_2x1SM_SSEJSI_SI_fSF_SG_NS4_17integral_constantINS4_4UMMA5MajorELSQ_0EEESR_NSO_INSP_7ScaleInELSS_0EEEST_EEEEEENS4_6LayoutINS5_IJSC_SC_SC_EEENS5_IJNSA_ILi0EEESY_SY_EEEEENS5_IJNS4_10UnderscoreES11_S11_EEEEENS4_28SM100_TMA_2SM_LOAD_MULTICASTENS4_14ComposedLayoutINS4_7SwizzleILi3ELi4ELi3EEENS4_18smem_ptr_flag_bitsILi8EEENSW_INS5_IJNSA_ILi8EEESG_EEENS5_IJSG_SC_EEEEEEEvNS4_8identityENS4_18SM100_TMA_2SM_LOADES1E_vS1F_EENS_8epilogue10collective18CollectiveEpilogueINS1I_23Sm100TmaWarpSpecializedILi2ELi2ELi64ELb0ELb0EEEJNS5_IJSG_SG_SG_EEENS5_IJNSW_ISG_SC_EENSW_INSA_ILi64EEESC_EEEEESI_SJ_SI_SJ_NS1I_6fusion15FusionCallbacksIS1M_NS1S_17LinearCombinationISI_fSI_fLNS_15FloatRoundStyleE2EEES1N_S1R_JEEENS4_5SM1004TMEM4LOAD26SM100_TMEM_LOAD_32dp32b64xENS4_13SM90_TMA_LOADENS15_INS16_ILi2ELi4ELi3EEES19_NSW_INS5_IJS1A_S1P_EEENS5_IJS1P_SC_EEEEEEENS4_39AutoVectorizingCopyWithAssumedAlignmentILi128EEENS4_14SM90_TMA_STOREES27_S29_S29_EEEvvEEEEvNT_6ParamsE --------------------------
	.section	.text._ZN7cutlass13device_kernelINS_4gemm6kernel13GemmUniversalIN4cute5tupleIJiiiiEEENS1_10collective13CollectiveMmaINS1_35MainloopSm100TmaUmmaWarpSpecializedILi8ELi2ELi4ENS5_IJNS4_1CILi2EEESB_NSA_ILi1EEEEEEEENS5_IJNSA_ILi256EEENSA_ILi128EEESG_EEENS_12float_e5m2_tENS5_IJlSC_lEEESI_SJ_NS4_8TiledMMAINS4_8MMA_AtomIJNS4_10MMA_TraitsINS4_25SM100_MMA_F8F6F4_2x1SM_SSEJSI_SI_fSF_SG_NS4_17integral_constantINS4_4UMMA5MajorELSQ_0EEESR_NSO_INSP_7ScaleInELSS_0EEEST_EEEEEENS4_6LayoutINS5_IJSC_SC_SC_EEENS5_IJNSA_ILi0EEESY_SY_EEEEENS5_IJNS4_10UnderscoreES11_S11_EEEEENS4_28SM100_TMA_2SM_LOAD_MULTICASTENS4_14ComposedLayoutINS4_7SwizzleILi3ELi4ELi3EEENS4_18smem_ptr_flag_bitsILi8EEENSW_INS5_IJNSA_ILi8EEESG_EEENS5_IJSG_SC_EEEEEEEvNS4_8identityENS4_18SM100_TMA_2SM_LOADES1E_vS1F_EENS_8epilogue10collective18CollectiveEpilogueINS1I_23Sm100TmaWarpSpecializedILi2ELi2ELi64ELb0ELb0EEEJNS5_IJSG_SG_SG_EEENS5_IJNSW_ISG_SC_EENSW_INSA_ILi64EEESC_EEEEESI_SJ_SI_SJ_NS1I_6fusion15FusionCallbacksIS1M_NS1S_17LinearCombinationISI_fSI_fLNS_15FloatRoundStyleE2EEES1N_S1R_JEEENS4_5SM1004TMEM4LOAD26SM100_TMEM_LOAD_32dp32b64xENS4_13SM90_TMA_LOADENS15_INS16_ILi2ELi4ELi3EEES19_NSW_INS5_IJS1A_S1P_EEENS5_IJS1P_SC_EEEEEEENS4_39AutoVectorizingCopyWithAssumedAlignmentILi128EEENS4_14SM90_TMA_STOREES27_S29_S29_EEEvvEEEEvNT_6ParamsE,"ax",@progbits
	.align	128
.text._ZN7cutlass13device_kernelINS_4gemm6kernel13GemmUniversalIN4cute5tupleIJiiiiEEENS1_10collective13CollectiveMmaINS1_35MainloopSm100TmaUmmaWarpSpecializedILi8ELi2ELi4ENS5_IJNS4_1CILi2EEESB_NSA_ILi1EEEEEEEENS5_IJNSA_ILi256EEENSA_ILi128EEESG_EEENS_12float_e5m2_tENS5_IJlSC_lEEESI_SJ_NS4_8TiledMMAINS4_8MMA_AtomIJNS4_10MMA_TraitsINS4_25SM100_MMA_F8F6F4_2x1SM_SSEJSI_SI_fSF_SG_NS4_17integral_constantINS4_4UMMA5MajorELSQ_0EEESR_NSO_INSP_7ScaleInELSS_0EEEST_EEEEEENS4_6LayoutINS5_IJSC_SC_SC_EEENS5_IJNSA_ILi0EEESY_SY_EEEEENS5_IJNS4_10UnderscoreES11_S11_EEEEENS4_28SM100_TMA_2SM_LOAD_MULTICASTENS4_14ComposedLayoutINS4_7SwizzleILi3ELi4ELi3EEENS4_18smem_ptr_flag_bitsILi8EEENSW_INS5_IJNSA_ILi8EEESG_EEENS5_IJSG_SC_EEEEEEEvNS4_8identityENS4_18SM100_TMA_2SM_LOADES1E_vS1F_EENS_8epilogue10collective18CollectiveEpilogueINS1I_23Sm100TmaWarpSpecializedILi2ELi2ELi64ELb0ELb0EEEJNS5_IJSG_SG_SG_EEENS5_IJNSW_ISG_SC_EENSW_INSA_ILi64EEESC_EEEEESI_SJ_SI_SJ_NS1I_6fusion15FusionCallbacksIS1M_NS1S_17LinearCombinationISI_fSI_fLNS_15FloatRoundStyleE2EEES1N_S1R_JEEENS4_5SM1004TMEM4LOAD26SM100_TMEM_LOAD_32dp32b64xENS4_13SM90_TMA_LOADENS15_INS16_ILi2ELi4ELi3EEES19_NSW_INS5_IJS1A_S1P_EEENS5_IJS1P_SC_EEEEEEENS4_39AutoVectorizingCopyWithAssumedAlignmentILi128EEENS4_14SM90_TMA_STOREES27_S29_S29_EEEvvEEEEvNT_6ParamsE:
        .type           _ZN7cutlass13device_kernelINS_4gemm6kernel13GemmUniversalIN4cute5tupleIJiiiiEEENS1_10collective13CollectiveMmaINS1_35MainloopSm100TmaUmmaWarpSpecializedILi8ELi2ELi4ENS5_IJNS4_1CILi2EEESB_NSA_ILi1EEEEEEEENS5_IJNSA_ILi256EEENSA_ILi128EEESG_EEENS_12float_e5m2_tENS5_IJlSC_lEEESI_SJ_NS4_8TiledMMAINS4_8MMA_AtomIJNS4_10MMA_TraitsINS4_25SM100_MMA_F8F6F4_2x1SM_SSEJSI_SI_fSF_SG_NS4_17integral_constantINS4_4UMMA5MajorELSQ_0EEESR_NSO_INSP_7ScaleInELSS_0EEEST_EEEEEENS4_6LayoutINS5_IJSC_SC_SC_EEENS5_IJNSA_ILi0EEESY_SY_EEEEENS5_IJNS4_10UnderscoreES11_S11_EEEEENS4_28SM100_TMA_2SM_LOAD_MULTICASTENS4_14ComposedLayoutINS4_7SwizzleILi3ELi4ELi3EEENS4_18smem_ptr_flag_bitsILi8EEENSW_INS5_IJNSA_ILi8EEESG_EEENS5_IJSG_SC_EEEEEEEvNS4_8identityENS4_18SM100_TMA_2SM_LOADES1E_vS1F_EENS_8epilogue10collective18CollectiveEpilogueINS1I_23Sm100TmaWarpSpecializedILi2ELi2ELi64ELb0ELb0EEEJNS5_IJSG_SG_SG_EEENS5_IJNSW_ISG_SC_EENSW_INSA_ILi64EEESC_EEEEESI_SJ_SI_SJ_NS1I_6fusion15FusionCallbacksIS1M_NS1S_17LinearCombinationISI_fSI_fLNS_15FloatRoundStyleE2EEES1N_S1R_JEEENS4_5SM1004TMEM4LOAD26SM100_TMEM_LOAD_32dp32b64xENS4_13SM90_TMA_LOADENS15_INS16_ILi2ELi4ELi3EEES19_NSW_INS5_IJS1A_S1P_EEENS5_IJS1P_SC_EEEEEEENS4_39AutoVectorizingCopyWithAssumedAlignmentILi128EEENS4_14SM90_TMA_STOREES27_S29_S29_EEEvvEEEEvNT_6ParamsE,@function
        .size           _ZN7cutlass13device_kernelINS_4gemm6kernel13GemmUniversalIN4cute5tupleIJiiiiEEENS1_10collective13CollectiveMmaINS1_35MainloopSm100TmaUmmaWarpSpecializedILi8ELi2ELi4ENS5_IJNS4_1CILi2EEESB_NSA_ILi1EEEEEEEENS5_IJNSA_ILi256EEENSA_ILi128EEESG_EEENS_12float_e5m2_tENS5_IJlSC_lEEESI_SJ_NS4_8TiledMMAINS4_8MMA_AtomIJNS4_10MMA_TraitsINS4_25SM100_MMA_F8F6F4_2x1SM_SSEJSI_SI_fSF_SG_NS4_17integral_constantINS4_4UMMA5MajorELSQ_0EEESR_NSO_INSP_7ScaleInELSS_0EEEST_EEEEEENS4_6LayoutINS5_IJSC_SC_SC_EEENS5_IJNSA_ILi0EEESY_SY_EEEEENS5_IJNS4_10UnderscoreES11_S11_EEEEENS4_28SM100_TMA_2SM_LOAD_MULTICASTENS4_14ComposedLayoutINS4_7SwizzleILi3ELi4ELi3EEENS4_18smem_ptr_flag_bitsILi8EEENSW_INS5_IJNSA_ILi8EEESG_EEENS5_IJSG_SC_EEEEEEEvNS4_8identityENS4_18SM100_TMA_2SM_LOADES1E_vS1F_EENS_8epilogue10collective18CollectiveEpilogueINS1I_23Sm100TmaWarpSpecializedILi2ELi2ELi64ELb0ELb0EEEJNS5_IJSG_SG_SG_EEENS5_IJNSW_ISG_SC_EENSW_INSA_ILi64EEESC_EEEEESI_SJ_SI_SJ_NS1I_6fusion15FusionCallbacksIS1M_NS1S_17LinearCombinationISI_fSI_fLNS_15FloatRoundStyleE2EEES1N_S1R_JEEENS4_5SM1004TMEM4LOAD26SM100_TMEM_LOAD_32dp32b64xENS4_13SM90_TMA_LOADENS15_INS16_ILi2ELi4ELi3EEES19_NSW_INS5_IJS1A_S1P_EEENS5_IJS1P_SC_EEEEEEENS4_39AutoVectorizingCopyWithAssumedAlignmentILi128EEENS4_14SM90_TMA_STOREES27_S29_S29_EEEvvEEEEvNT_6ParamsE,(.L_x_176 - _ZN7cutlass13device_kernelINS_4gemm6kernel13GemmUniversalIN4cute5tupleIJiiiiEEENS1_10collective13CollectiveMmaINS1_35MainloopSm100TmaUmmaWarpSpecializedILi8ELi2ELi4ENS5_IJNS4_1CILi2EEESB_NSA_ILi1EEEEEEEENS5_IJNSA_ILi256EEENSA_ILi128EEESG_EEENS_12float_e5m2_tENS5_IJlSC_lEEESI_SJ_NS4_8TiledMMAINS4_8MMA_AtomIJNS4_10MMA_TraitsINS4_25SM100_MMA_F8F6F4_2x1SM_SSEJSI_SI_fSF_SG_NS4_17integral_constantINS4_4UMMA5MajorELSQ_0EEESR_NSO_INSP_7ScaleInELSS_0EEEST_EEEEEENS4_6LayoutINS5_IJSC_SC_SC_EEENS5_IJNSA_ILi0EEESY_SY_EEEEENS5_IJNS4_10UnderscoreES11_S11_EEEEENS4_28SM100_TMA_2SM_LOAD_MULTICASTENS4_14ComposedLayoutINS4_7SwizzleILi3ELi4ELi3EEENS4_18smem_ptr_flag_bitsILi8EEENSW_INS5_IJNSA_ILi8EEESG_EEENS5_IJSG_SC_EEEEEEEvNS4_8identityENS4_18SM100_TMA_2SM_LOADES1E_vS1F_EENS_8epilogue10collective18CollectiveEpilogueINS1I_23Sm100TmaWarpSpecializedILi2ELi2ELi64ELb0ELb0EEEJNS5_IJSG_SG_SG_EEENS5_IJNSW_ISG_SC_EENSW_INSA_ILi64EEESC_EEEEESI_SJ_SI_SJ_NS1I_6fusion15FusionCallbacksIS1M_NS1S_17LinearCombinationISI_fSI_fLNS_15FloatRoundStyleE2EEES1N_S1R_JEEENS4_5SM1004TMEM4LOAD26SM100_TMEM_LOAD_32dp32b64xENS4_13SM90_TMA_LOADENS15_INS16_ILi2ELi4ELi3EEES19_NSW_INS5_IJS1A_S1P_EEENS5_IJS1P_SC_EEEEEEENS4_39AutoVectorizingCopyWithAssumedAlignmentILi128EEENS4_14SM90_TMA_STOREES27_S29_S29_EEEvvEEEEvNT_6ParamsE)
        .other          _ZN7cutlass13device_kernelINS_4gemm6kernel13GemmUniversalIN4cute5tupleIJiiiiEEENS1_10collective13CollectiveMmaINS1_35MainloopSm100TmaUmmaWarpSpecializedILi8ELi2ELi4ENS5_IJNS4_1CILi2EEESB_NSA_ILi1EEEEEEEENS5_IJNSA_ILi256EEENSA_ILi128EEESG_EEENS_12float_e5m2_tENS5_IJlSC_lEEESI_SJ_NS4_8TiledMMAINS4_8MMA_AtomIJNS4_10MMA_TraitsINS4_25SM100_MMA_F8F6F4_2x1SM_SSEJSI_SI_fSF_SG_NS4_17integral_constantINS4_4UMMA5MajorELSQ_0EEESR_NSO_INSP_7ScaleInELSS_0EEEST_EEEEEENS4_6LayoutINS5_IJSC_SC_SC_EEENS5_IJNSA_ILi0EEESY_SY_EEEEENS5_IJNS4_10UnderscoreES11_S11_EEEEENS4_28SM100_TMA_2SM_LOAD_MULTICASTENS4_14ComposedLayoutINS4_7SwizzleILi3ELi4ELi3EEENS4_18smem_ptr_flag_bitsILi8EEENSW_INS5_IJNSA_ILi8EEESG_EEENS5_IJSG_SC_EEEEEEEvNS4_8identityENS4_18SM100_TMA_2SM_LOADES1E_vS1F_EENS_8epilogue10collective18CollectiveEpilogueINS1I_23Sm100TmaWarpSpecializedILi2ELi2ELi64ELb0ELb0EEEJNS5_IJSG_SG_SG_EEENS5_IJNSW_ISG_SC_EENSW_INSA_ILi64EEESC_EEEEESI_SJ_SI_SJ_NS1I_6fusion15FusionCallbacksIS1M_NS1S_17LinearCombinationISI_fSI_fLNS_15FloatRoundStyleE2EEES1N_S1R_JEEENS4_5SM1004TMEM4LOAD26SM100_TMEM_LOAD_32dp32b64xENS4_13SM90_TMA_LOADENS15_INS16_ILi2ELi4ELi3EEES19_NSW_INS5_IJS1A_S1P_EEENS5_IJS1P_SC_EEEEEEENS4_39AutoVectorizingCopyWithAssumedAlignmentILi128EEENS4_14SM90_TMA_STOREES27_S29_S29_EEEvvEEEEvNT_6ParamsE,@"STO_CUDA_ENTRY STV_DEFAULT"
_ZN7cutlass13device_kernelINS_4gemm6kernel13GemmUniversalIN4cute5tupleIJiiiiEEENS1_10collective13CollectiveMmaINS1_35MainloopSm100TmaUmmaWarpSpecializedILi8ELi2ELi4ENS5_IJNS4_1CILi2EEESB_NSA_ILi1EEEEEEEENS5_IJNSA_ILi256EEENSA_ILi128EEESG_EEENS_12float_e5m2_tENS5_IJlSC_lEEESI_SJ_NS4_8TiledMMAINS4_8MMA_AtomIJNS4_10MMA_TraitsINS4_25SM100_MMA_F8F6F4_2x1SM_SSEJSI_SI_fSF_SG_NS4_17integral_constantINS4_4UMMA5MajorELSQ_0EEESR_NSO_INSP_7ScaleInELSS_0EEEST_EEEEEENS4_6LayoutINS5_IJSC_SC_SC_EEENS5_IJNSA_ILi0EEESY_SY_EEEEENS5_IJNS4_10UnderscoreES11_S11_EEEEENS4_28SM100_TMA_2SM_LOAD_MULTICASTENS4_14ComposedLayoutINS4_7SwizzleILi3ELi4ELi3EEENS4_18smem_ptr_flag_bitsILi8EEENSW_INS5_IJNSA_ILi8EEESG_EEENS5_IJSG_SC_EEEEEEEvNS4_8identityENS4_18SM100_TMA_2SM_LOADES1E_vS1F_EENS_8epilogue10collective18CollectiveEpilogueINS1I_23Sm100TmaWarpSpecializedILi2ELi2ELi64ELb0ELb0EEEJNS5_IJSG_SG_SG_EEENS5_IJNSW_ISG_SC_EENSW_INSA_ILi64EEESC_EEEEESI_SJ_SI_SJ_NS1I_6fusion15FusionCallbacksIS1M_NS1S_17LinearCombinationISI_fSI_fLNS_15FloatRoundStyleE2EEES1N_S1R_JEEENS4_5SM1004TMEM4LOAD26SM100_TMEM_LOAD_32dp32b64xENS4_13SM90_TMA_LOADENS15_INS16_ILi2ELi4ELi3EEES19_NSW_INS5_IJS1A_S1P_EEENS5_IJS1P_SC_EEEEEEENS4_39AutoVectorizingCopyWithAssumedAlignmentILi128EEENS4_14SM90_TMA_STOREES27_S29_S29_EEEvvEEEEvNT_6ParamsE:
[----:B------:R-:W1:Y:S01]  /*0000*/  LDC R1, c[0x0][0x37c] ;  /* 0x0000df00ff017b82 */ /* 0x000e620000000800 */
[----:B------:R-:W2:Y:S01]  /*0010*/  S2R R170, SR_TID.X ;  /* 0x0000000000aa7919 */ /* 0x000ea20000002100 */
[----:B------:R-:W3:Y:S06]  /*0020*/  LDCU.64 UR8, c[0x0][0x890] ;  /* 0x00011200ff0877ac */ /* 0x000eec0008000a00 */
[----:B------:R-:W4:Y:S01]  /*0030*/  S2UR UR48, SR_CgaCtaId ;  /* 0x00000000003079c3 */ /* 0x000f220000008800 */
[----:B------:R-:W-:Y:S02]  /*0040*/  PRMT R158, RZ, 0x7610, R158 ;  /* 0x00007610ff9e7816 */ /* 0x000fe4000000009e */
[----:B------:R-:W-:Y:S01]  /*0050*/  ELECT P1, URZ, PT ;  /* 0x0000000000ff782f */ /* 0x000fe20003820000 */
[----:B---3--:R-:W-:-:S04]  /*0060*/  UISETP.NE.U32.AND UP0, UPT, UR8, URZ, UPT ;  /* 0x000000ff0800728c */ /* 0x008fc8000bf05070 */
[----:B------:R-:W-:Y:S02]  /*0070*/  UISETP.NE.AND.EX UP0, UPT, UR9, URZ, UPT, UP0 ;  /* 0x000000ff0900728c */ /* 0x000fe4000bf05300 */
[----:B----4-:R-:W-:Y:S02]  /*0080*/  ULOP3.LUT UR46, UR48, 0x1, URZ, 0xc0, !UPT ;  /* 0x00000001302e7892 */ /* 0x010fe4000f8ec0ff */
[----:B------:R-:W-:Y:S01]  /*0090*/  ULOP3.LUT UR45, UR48, 0x1, URZ, 0x3c, !UPT ;  /* 0x00000001302d7892 */ /* 0x000fe2000f8e3cff */
[----:B--2---:R-:W-:-:S05]  /*00a0*/  SHF.R.U32.HI R159, RZ, 0x5, R170 ;  /* 0x00000005ff9f7819 */ /* 0x004fca00000116aa */
[----:B------:R-:W2:Y:S02]  /*00b0*/  SHFL.IDX PT, R0, R159, RZ, 0x1f ;  /* 0x00001fff9f007589 */ /* 0x000ea400000e0000 */
[----:B--2---:R-:W-:Y:S01]  /*00c0*/  R2UR UR13, R0 ;  /* 0x00000000000d72ca */ /* 0x004fe200000e0000 */
[----:B-1----:R-:W-:-:S14]  /*00d0*/  BRA.U UP0, `(.L_x_0) ;  /* 0x0000000100307547 */ /* 0x002fdc000b800000 */
[----:B------:R-:W1:Y:S02]  /*00e0*/  LDCU.64 UR4, c[0x0][0x888] ;  /* 0x00011100ff0477ac */ /* 0x000e640008000a00 */
[----:B-1----:R-:W-:-:S04]  /*00f0*/  UISETP.NE.U32.AND UP0, UPT, UR4, URZ, UPT ;  /* 0x000000ff0400728c */ /* 0x002fc8000bf05070 */
[----:B------:R-:W-:-:S09]  /*0100*/  UISETP.NE.AND.EX UP0, UPT, UR5, URZ, UPT, UP0 ;  /* 0x000000ff0500728c */ /* 0x000fd2000bf05300 */
[----:B------:R-:W-:Y:S05]  /*0110*/  BRA.U !UP0, `(.L_x_1) ;  /* 0x0000000108147547 */ /* 0x000fea000b800000 */
[----:B------:R-:W1:Y:S01]  /*0120*/  LDC.64 R2, c[0x0][0x888] ;  /* 0x00022200ff027b82 */ /* 0x000e620000000a00 */
[----:B------:R-:W1:Y:S02]  /*0130*/  LDCU.64 UR4, c[0x0][0x358] ;  /* 0x00006b00ff0477ac */ /* 0x000e640008000a00 */
[----:B-1----:R1:W5:Y:S01]  /*0140*/  LDG.E R73, desc[UR4][R2.64] ;  /* 0x0000000402497981 */ /* 0x002362000c1e1900 */
[----:B------:R-:W-:Y:S01]  /*0150*/  HFMA2 R158, -RZ, RZ, 0, 5.9604644775390625e-08 ;  /* 0x00000001ff9e7431 */ /* 0x000fe200000001ff */
[----:B------:R-:W-:Y:S05]  /*0160*/  BRA `(.L_x_0) ;  /* 0x00000000000c7947 */ /* 0x000fea0003800000 */
.L_x_1:
[----:B------:R-:W1:Y:S01]  /*0170*/  LDCU UR4, c[0x0][0x880] ;  /* 0x00011000ff0477ac */ /* 0x000e620008000800 */
[----:B------:R-:W-:Y:S01]  /*0180*/  HFMA2 R158, -RZ, RZ, 0, 5.9604644775390625e-08 ;  /* 0x00000001ff9e7431 */ /* 0x000fe200000001ff */
[----:B-1----:R-:W-:-:S07]  /*0190*/  MOV R73, UR4 ;  /* 0x0000000400497c02 */ /* 0x002fce0008000f00 */
.L_x_0:
[----:B------:R-:W2:Y:S02]  /*01a0*/  LDCU.64 UR4, c[0x0][0x8b0] ;  /* 0x00011600ff0477ac */ /* 0x000ea40008000a00 */
[----:B--2---:R-:W-:-:S04]  /*01b0*/  UISETP.NE.U32.AND UP0, UPT, UR4, URZ, UPT ;  /* 0x000000ff0400728c */ /* 0x004fc8000bf05070 */
[----:B------:R-:W-:-:S09]  /*01c0*/  UISETP.NE.AND.EX UP0, UPT, UR5, URZ, UPT, UP0 ;  /* 0x000000ff0500728c */ /* 0x000fd2000bf05300 */
[----:B------:R-:W-:Y:S05]  /*01d0*/  BRA.U UP0, `(.L_x_2) ;  /* 0x0000000100287547 */ /* 0x000fea000b800000 */
[----:B------:R-:W2:Y:S02]  /*01e0*/  LDCU.64 UR4, c[0x0][0x8a8] ;  /* 0x00011500ff0477ac */ /* 0x000ea40008000a00 */
[----:B--2---:R-:W-:-:S04]  /*01f0*/  UISETP.NE.U32.AND UP0, UPT, UR4, URZ, UPT ;  /* 0x000000ff0400728c */ /* 0x004fc8000bf05070 */
[----:B------:R-:W-:-:S09]  /*0200*/  UISETP.NE.AND.EX UP0, UPT, UR5, URZ, UPT, UP0 ;  /* 0x000000ff0500728c */ /* 0x000fd2000bf05300 */
[----:B------:R-:W-:Y:S05]  /*0210*/  BRA.U !UP0, `(.L_x_3) ;  /* 0x0000000108107547 */ /* 0x000fea000b800000 */
[----:B------:R-:W2:Y:S01]  /*0220*/  LDC.64 R70, c[0x0][0x8a8] ;  /* 0x00022a00ff467b82 */ /* 0x000ea20000000a00 */
[----:B------:R-:W2:Y:S02]  /*0230*/  LDCU.64 UR4, c[0x0][0x358] ;  /* 0x00006b00ff0477ac */ /* 0x000ea40008000a00 */
[----:B--2---:R2:W5:Y:S01]  /*0240*/  LDG.E R70, desc[UR4][R70.64] ;  /* 0x0000000446467981 */ /* 0x004562000c1e1900 */
[----:B------:R-:W-:Y:S05]  /*0250*/  BRA `(.L_x_2) ;  /* 0x0000000000087947 */ /* 0x000fea0003800000 */
.L_x_3:
[----:B------:R-:W2:Y:S02]  /*0260*/  LDCU UR4, c[0x0][0x8a0] ;  /* 0x00011400ff0477ac */ /* 0x000ea40008000800 */
[----:B--2---:R-:W-:Y:S02]  /*0270*/  MOV R70, UR4 ;  /* 0x0000000400467c02 */ /* 0x004fe40008000f00 */
.L_x_2:
[----:B------:R-:W-:Y:S01]  /*0280*/  IMAD.U32 R0, RZ, RZ, UR13 ;  /* 0x0000000dff007e24 */ /* 0x000fe2000f8e00ff */
[----:B------:R-:W-:Y:S04]  /*0290*/  BSSY.RECONVERGENT B0, `(.L_x_4) ;  /* 0x000000c000007945 */ /* 0x000fe80003800200 */
[C---:B------:R-:W-:Y:S02]  /*02a0*/  ISETP.NE.OR P2, PT, R0.reuse, 0x1, !P1 ;  /* 0x000000010000780c */ /* 0x040fe40004f45670 */
[----:B------:R-:W-:-:S11]  /*02b0*/  ISETP.NE.OR P0, PT, R0, 0x3, !P1 ;  /* 0x000000030000780c */ /* 0x000fd60004f05670 */
[----:B------:R-:W-:Y:S05]  /*02c0*/  @P2 BRA `(.L_x_5) ;  /* 0x0000000000202947 */ /* 0x000fea0003800000 */
[----:B------:R-:W3:Y:S02]  /*02d0*/  LDCU.64 UR4, c[0x0][0x348] ;  /* 0x00006900ff0477ac */ /* 0x000ee40008000a00 */
[----:B---3--:R-:W-:Y:S02]  /*02e0*/  UIADD3 UR6, UP1, UPT, UR4, 0x80, URZ ;  /* 0x0000008004067890 */ /* 0x008fe4000ff3e0ff */
[----:B------:R-:W-:Y:S02]  /*02f0*/  UIADD3 UR4, UP0, UPT, UR4, 0x180, URZ ;  /* 0x0000018004047890 */ /* 0x000fe4000ff1e0ff */
[----:B------:R-:W-:Y:S02]  /*0300*/  UIADD3.X UR7, UPT, UPT, URZ, UR5, URZ, UP1, !UPT ;  /* 0x00000005ff077290 */ /* 0x000fe40008ffe4ff */
[----:B------:R-:W-:-:S07]  /*0310*/  UIADD3.X UR5, UPT, UPT, URZ, UR5, URZ, UP0, !UPT ;  /* 0x00000005ff057290 */ /* 0x000fce00087fe4ff */
[----:B------:R3:W-:Y:S02]  /*0320*/  UTMACCTL.PF [UR6] ;  /* 0x00000000060079b9 */ /* 0x0007e40008040000 */
[----:B------:R3:W-:Y:S02]  /*0330*/  UTMACCTL.PF [UR4] ;  /* 0x00000000040079b9 */ /* 0x0007e40008040000 */
[----:B---3--:R-:W-:Y:S01]  /*0340*/  NOP ;  /* 0x0000000000007918 */ /* 0x008fe20000000000 */
.L_x_5:
[----:B------:R-:W-:Y:S05]  /*0350*/  BSYNC.RECONVERGENT B0 ;  /* 0x0000000000007941 */ /* 0x000fea0003800200 */
.L_x_4:
[----:B------:R-:W-:Y:S04]  /*0360*/  BSSY.RECONVERGENT B0, `(.L_x_6) ;  /* 0x000000a000007945 */ /* 0x000fe80003800200 */
        /* <DEDUP_REMOVED lines=9> */
.L_x_7:
[----:B------:R-:W-:Y:S05]  /*0400*/  BSYNC.RECONVERGENT B0 ;  /* 0x0000000000007941 */ /* 0x000fea0003800200 */
.L_x_6:
[----:B------:R-:W3:Y:S01]  /*0410*/  LDCU.64 UR4, c[0x0][0x888] ;  /* 0x00011100ff0477ac */ /* 0x000ee20008000a00 */
[----:B------:R-:W-:Y:S02]  /*0420*/  UISETP.EQ.U32.AND UP1, UPT, UR8, URZ, UPT ;  /* 0x000000ff0800728c */ /* 0x000fe4000bf22070 */
[----:B------:R-:W-:Y:S02]  /*0430*/  UPLOP3.LUT UP3, UPT, UPT, UPT, UPT, 0x80, 0x8 ;  /* 0x000000000008789c */ /* 0x000fe40003f6f070 */
[----:B---3--:R-:W-:-:S04]  /*0440*/  UISETP.NE.U32.AND UP0, UPT, UR4, URZ, UPT ;  /* 0x000000ff0400728c */ /* 0x008fc8000bf05070 */
[----:B------:R-:W-:-:S04]  /*0450*/  UISETP.NE.AND.EX UP0, UPT, UR5, URZ, UPT, UP0 ;  /* 0x000000ff0500728c */ /* 0x000fc8000bf05300 */
[----:B------:R-:W-:-:S04]  /*0460*/  UISETP.EQ.OR.EX UP2, UPT, UR9, URZ, !UP0, UP1 ;  /* 0x000000ff0900728c */ /* 0x000fc8000c742710 */
[----:B------:R-:W-:-:S06]  /*0470*/  UP2UR UR4, UPR, URZ, 0x4 ;  /* 0x00000004ff047883 */ /* 0x000fcc0008000000 */
[----:B------:R-:W-:Y:S01]  /*0480*/  MOV R160, UR4 ;  /* 0x0000000400a07c02 */ /* 0x000fe20008000f00 */
[----:B------:R-:W-:Y:S06]  /*0490*/  BRA.U !UP2, `(.L_x_8) ;  /* 0x000000010a207547 */ /* 0x000fec000b800000 */
[----:B------:R-:W-:Y:S01]  /*04a0*/  UISETP.NE.U32.AND UP1, UPT, UR8, URZ, UPT ;  /* 0x000000ff0800728c */ /* 0x000fe2000bf25070 */
[----:B-----5:R-:W-:Y:S01]  /*04b0*/  FSETP.NEU.AND P0, PT, R73, RZ, PT ;  /* 0x000000ff4900720b */ /* 0x020fe20003f0d000 */
[----:B------:R-:W-:Y:S02]  /*04c0*/  USEL UR4, URZ, 0xffffffff, UP0 ;  /* 0xffffffffff047887 */ /* 0x000fe40008000000 */
[----:B------:R-:W-:-:S10]  /*04d0*/  UISETP.NE.AND.EX UP1, UPT, UR9, URZ, UPT, UP1 ;  /* 0x000000ff0900728c */ /* 0x000fd4000bf25310 */
[----:B------:R-:W-:Y:S01]  /*04e0*/  VOTEU.ANY UP0, P0 ;  /* 0x0000000000ff7886 */ /* 0x000fe20000000100 */
[----:B------:R-:W-:-:S04]  /*04f0*/  @!UP1 USEL UR4, URZ, 0xffffffff, UP0 ;  /* 0xffffffffff049887 */ /* 0x000fc80008000000 */
[----:B------:R-:W-:-:S04]  /*0500*/  ULOP3.LUT UR4, UR4, 0x1, URZ, 0xc0, !UPT ;  /* 0x0000000104047892 */ /* 0x000fc8000f8ec0ff */
[----:B------:R-:W-:-:S11]  /*0510*/  UISETP.NE.U32.AND UP3, UPT, UR4, 0x1, UPT ;  /* 0x000000010400788c */ /* 0x000fd6000bf65070 */
.L_x_8:
[----:B------:R-:W3:Y:S01]  /*0520*/  SHFL.IDX PT, R0, R159, RZ, 0x1f ;  /* 0x00001fff9f007589 */ /* 0x000ee200000e0000 */
[----:B------:R-:W-:-:S04]  /*0530*/  UISETP.NE.AND UP0, UPT, UR13, 0x2, UPT ;  /* 0x000000020d00788c */ /* 0x000fc8000bf05270 */
[----:B------:R-:W-:Y:S02]  /*0540*/  UISETP.EQ.AND UP1, UPT, UR46, URZ, !UP0 ;  /* 0x000000ff2e00728c */ /* 0x000fe4000c722270 */
[----:B------:R-:W-:-:S04]  /*0550*/  USEL UR43, URZ, 0x1, UP0 ;  /* 0x00000001ff2b7887 */ /* 0x000fc80008000000 */
[----:B------:R-:W-:Y:S02]  /*0560*/  PLOP3.LUT P3, PT, P1, PT, UP1, 0x80, 0x8 ;  /* 0x000000000008781c */ /* 0x000fe40000f6f018 */
[----:B---3--:R-:W-:-:S13]  /*0570*/  ISETP.NE.AND P0, PT, R0, RZ, PT ;  /* 0x000000ff0000720c */ /* 0x008fda0003f05270 */
[----:B------:R-:W-:Y:S05]  /*0580*/  @P0 BRA `(.L_x_9) ;  /* 0x0000000000740947 */ /* 0x000fea0003800000 */
[----:B------:R-:W-:Y:S01]  /*0590*/  UMOV UR4, 0x400 ;  /* 0x0000040000047882 */ /* 0x000fe20000000000 */
[----:B------:R-:W-:Y:S01]  /*05a0*/  UMOV UR8, 0x1 ;  /* 0x0000000100087882 */ /* 0x000fe20000000000 */
[----:B------:R-:W-:Y:S01]  /*05b0*/  UMOV UR6, 0x2 ;  /* 0x0000000200067882 */ /* 0x000fe20000000000 */
[----:B------:R-:W-:Y:S02]  /*05c0*/  ULEA UR4, UR48, UR4, 0x18 ;  /* 0x0000000430047291 */ /* 0x000fe4000f8ec0ff */
[----:B------:R-:W-:-:S04]  /*05d0*/  UIADD3 UR8, UPT, UPT, -UR8, 0x100000, URZ ;  /* 0x0010000008087890 */ /* 0x000fc8000fffe1ff */
[----:B------:R-:W-:Y:S02]  /*05e0*/  USHF.L.U32 UR9, UR8, 0xb, URZ ;  /* 0x0000000b08097899 */ /* 0x000fe400080006ff */
[----:B------:R-:W-:Y:S02]  /*05f0*/  USHF.L.U32 UR8, UR8, 0x1, URZ ;  /* 0x0000000108087899 */ /* 0x000fe400080006ff */
[----:B------:R-:W-:-:S04]  /*0600*/  UIADD3 UR6, UPT, UPT, -UR6, 0x100000, URZ ;  /* 0x0010000006067890 */ /* 0x000fc8000fffe1ff */
[----:B------:R-:W-:Y:S02]  /*0610*/  USHF.L.U32 UR7, UR6, 0xb, URZ ;  /* 0x0000000b06077899 */ /* 0x000fe400080006ff */
[----:B------:R-:W-:Y:S01]  /*0620*/  USHF.L.U32 UR6, UR6, 0x1, URZ ;  /* 0x0000000106067899 */ /* 0x000fe200080006ff */
[----:B------:R-:W-:Y:S01]  /*0630*/  ELECT P0, URZ, PT ;  /* 0x0000000000ff782f */ /* 0x000fe20003800000 */
[----:B------:R-:W3:Y:S02]  /*0640*/  FENCE.VIEW.ASYNC.S ;  /* 0x00000000000073c6 */ /* 0x000ee40000000000 */
[----:B---3--:R3:W4:Y:S08]  /*0650*/  SYNCS.EXCH.64 URZ, [UR4], UR8 ;  /* 0x0000000804ff75b2 */ /* 0x0087300008000100 */
[----:B------:R3:W1:Y:S01]  /*0660*/  SYNCS.EXCH.64 URZ, [UR4+0x40], UR6 ;  /* 0x0000400604ff75b2 */ /* 0x0006620008000100 */
        /* <DEDUP_REMOVED lines=13> */
[----:B------:R3:W1:Y:S02]  /*0740*/  SYNCS.EXCH.64 URZ, [UR4+0x78], UR6 ;  /* 0x0000780604ff75b2 */ /* 0x0006640008000100 */
[----:B---3--:R-:W-:Y:S01]  /*0750*/  NOP ;  /* 0x0000000000007918 */ /* 0x008fe20000000000 */
.L_x_9:
[----:B------:R-:W3:Y:S01]  /*0760*/  SHFL.IDX PT, R0, R159, RZ, 0x1f ;  /* 0x00001fff9f007589 */ /* 0x000ee200000e0000 */
[----:B------:R-:W-:Y:S01]  /*0770*/  NOP ;  /* 0x0000000000007918 */ /* 0x000fe20000000000 */
[----:B---3--:R-:W-:-:S13]  /*0780*/  ISETP.NE.AND P0, PT, R0, 0x1, PT ;  /* 0x000000010000780c */ /* 0x008fda0003f05270 */
        /* <DEDUP_REMOVED lines=13> */
[----:B---3--:R3:W1:Y:S08]  /*0860*/  SYNCS.EXCH.64 URZ, [UR4+0x80], UR8 ;  /* 0x0000800804ff75b2 */ /* 0x0086700008000100 */
[----:B------:R3:W1:Y:S01]  /*0870*/  SYNCS.EXCH.64 URZ, [UR4+0x90], UR6 ;  /* 0x0000900604ff75b2 */ /* 0x0006620008000100 */
[----:B------:R3:W1:Y:S01]  /*0880*/  SYNCS.EXCH.64 URZ, [UR4+0x88], UR8 ;  /* 0x0000880804ff75b2 */ /* 0x0006620008000100 */
[----:B------:R3:W1:Y:S01]  /*0890*/  SYNCS.EXCH.64 URZ, [UR4+0x98], UR6 ;  /* 0x0000980604ff75b2 */ /* 0x0006620008000100 */
[----:B------:R-:W-:Y:S01]  /*08a0*/  NOP ;  /* 0x0000000000007918 */ /* 0x000fe20000000000 */
.L_x_10:
[----:B------:R-:W2:Y:S01]  /*08b0*/  SHFL.IDX PT, R0, R159, RZ, 0x1f ;  /* 0x00001fff9f007589 */ /* 0x000ea200000e0000 */
[----:B------:R-:W-:Y:S01]  /*08c0*/  NOP ;  /* 0x0000000000007918 */ /* 0x000fe20000000000 */
[----:B--2---:R-:W-:-:S13]  /*08d0*/  ISETP.NE.AND P0, PT, R0, 0x3, PT ;  /* 0x000000030000780c */ /* 0x004fda0003f05270 */
[----:B------:R-:W-:Y:S05]  /*08e0*/  @P0 BRA `(.L_x_11) ;  /* 0x00000000002c0947 */ /* 0x000fea0003800000 */
[----:B---3--:R-:W-:Y:S01]  /*08f0*/  UMOV UR6, 0x400 ;  /* 0x0000040000067882 */ /* 0x008fe20000000000 */
[----:B------:R-:W-:Y:S01]  /*0900*/  UMOV UR4, 0x20 ;  /* 0x0000002000047882 */ /* 0x000fe20000000000 */
[----:B------:R-:W-:Y:S02]  /*0910*/  ULEA UR6, UR48, UR6, 0x18 ;  /* 0x0000000630067291 */ /* 0x000fe4000f8ec0ff */
[----:B------:R-:W-:-:S04]  /*0920*/  UIADD3 UR4, UPT, UPT, -UR4, 0x100000, URZ ;  /* 0x0010000004047890 */ /* 0x000fc8000fffe1ff */
[----:B------:R-:W-:Y:S02]  /*0930*/  USHF.L.U32 UR5, UR4, 0xb, URZ ;  /* 0x0000000b04057899 */ /* 0x000fe400080006ff */
[----:B------:R-:W-:Y:S01]  /*0940*/  USHF.L.U32 UR4, UR4, 0x1, URZ ;  /* 0x0000000104047899 */ /* 0x000fe200080006ff */
[----:B------:R-:W-:Y:S01]  /*0950*/  ELECT P0, URZ, PT ;  /* 0x0000000000ff782f */ /* 0x000fe20003800000 */
[----:B------:R-:W2:Y:S10]  /*0960*/  FENCE.VIEW.ASYNC.S ;  /* 0x00000000000073c6 */ /* 0x000eb40000000000 */
[----:B--2---:R2:W3:Y:S01]  /*0970*/  SYNCS.EXCH.64 URZ, [UR6+0xa0], UR4 ;  /* 0x0000a00406ff75b2 */ /* 0x0044e20008000100 */
[----:B------:R2:W1:Y:S01]  /*0980*/  SYNCS.EXCH.64 URZ, [UR6+0xa8], UR4 ;  /* 0x0000a80406ff75b2 */ /* 0x0004620008000100 */
[----:B------:R-:W-:Y:S01]  /*0990*/  NOP ;  /* 0x0000000000007918 */ /* 0x000fe20000000000 */
.L_x_11:
[----:B------:R-:W4:Y:S01]  /*09a0*/  SHFL.IDX PT, R0, R159, RZ, 0x1f ;  /* 0x00001fff9f007589 */ /* 0x000f2200000e0000 */
[----:B------:R-:W-:Y:S01]  /*09b0*/  NOP ;  /* 0x0000000000007918 */ /* 0x000fe20000000000 */
[----:B----4-:R-:W-:-:S13]  /*09c0*/  ISETP.NE.AND P0, PT, R0, 0x4, PT ;  /* 0x000000040000780c */ /* 0x010fda0003f05270 */
[----:B------:R-:W-:Y:S05]  /*09d0*/  @P0 BRA `(.L_x_12) ;  /* 0x0000000000480947 */ /* 0x000fea0003800000 */
[----:B--23--:R-:W-:Y:S01]  /*09e0*/  UMOV UR4, 0x3a0 ;  /* 0x000003a000047882 */ /* 0x00cfe20000000000 */
[----:B------:R-:W-:Y:S01]  /*09f0*/  UMOV UR6, 0x400 ;  /* 0x0000040000067882 */ /* 0x000fe20000000000 */
[----:B------:R-:W-:Y:S01]  /*0a00*/  USEL UR4, UR4, 0x320, UP3 ;  /* 0x0000032004047887 */ /* 0x000fe20009800000 */
        /* <DEDUP_REMOVED lines=9> */
[----:B------:R-:W2:Y:S02]  /*0aa0*/  FENCE.VIEW.ASYNC.S ;  /* 0x00000000000073c6 */ /* 0x000ea40000000000 */
[----:B--2---:R4:W2:Y:S08]  /*0ab0*/  SYNCS.EXCH.64 URZ, [UR6+0xb0], UR8 ;  /* 0x0000b00806ff75b2 */ /* 0x0048b00008000100 */
[----:B------:R4:W3:Y:S01]  /*0ac0*/  SYNCS.EXCH.64 URZ, [UR6+0xc0], UR4 ;  /* 0x0000c00406ff75b2 */ /* 0x0008e20008000100 */
[----:B------:R4:W1:Y:S01]  /*0ad0*/  SYNCS.EXCH.64 URZ, [UR6+0xb8], UR8 ;  /* 0x0000b80806ff75b2 */ /* 0x0008620008000100 */
[----:B------:R4:W1:Y:S02]  /*0ae0*/  SYNCS.EXCH.64 URZ, [UR6+0xc8], UR4 ;  /* 0x0000c80406ff75b2 */ /* 0x0008640008000100 */
[----:B----4-:R-:W-:Y:S01]  /*0af0*/  NOP ;  /* 0x0000000000007918 */ /* 0x010fe20000000000 */
.L_x_12:
[----:B------:R-:W4:Y:S01]  /*0b00*/  SHFL.IDX PT, R0, R159, RZ, 0x1f ;  /* 0x00001fff9f007589 */ /* 0x000f2200000e0000 */
[----:B------:R-:W-:Y:S01]  /*0b10*/  NOP ;  /* 0x0000000000007918 */ /* 0x000fe20000000000 */
[----:B----4-:R-:W-:-:S13]  /*0b20*/  ISETP.NE.AND P0, PT, R0, 0x5, PT ;  /* 0x000000050000780c */ /* 0x010fda0003f05270 */
[----:B------:R-:W-:Y:S05]  /*0b30*/  @P0 BRA `(.L_x_13) ;  /* 0x0000000000540947 */ /* 0x000fea0003800000 */
[----:B--23--:R-:W-:Y:S01]  /*0b40*/  UMOV UR4, 0x400 ;  /* 0x0000040000047882 */ /* 0x00cfe20000000000 */
        /* <DEDUP_REMOVED lines=14> */
[----:B------:R4:W1:Y:S01]  /*0c30*/  SYNCS.EXCH.64 URZ, [UR4+0xf8], UR8 ;  /* 0x0000f80804ff75b2 */ /* 0x0008620008000100 */
[----:B------:R4:W1:Y:S01]  /*0c40*/  SYNCS.EXCH.64 URZ, [UR4+0xe0], UR6 ;  /* 0x0000e00604ff75b2 */ /* 0x0008620008000100 */
[----:B------:R4:W1:Y:S01]  /*0c50*/  SYNCS.EXCH.64 URZ, [UR4+0x100], UR8 ;  /* 0x0001000804ff75b2 */ /* 0x0008620008000100 */
[----:B------:R4:W1:Y:S01]  /*0c60*/  SYNCS.EXCH.64 URZ, [UR4+0xe8], UR6 ;  /* 0x0000e80604ff75b2 */ /* 0x0008620008000100 */
[----:B------:R4:W1:Y:S02]  /*0c70*/  SYNCS.EXCH.64 URZ, [UR4+0x108], UR8 ;  /* 0x0001080804ff75b2 */ /* 0x0008640008000100 */
[----:B----4-:R-:W-:Y:S01]  /*0c80*/  NOP ;  /* 0x0000000000007918 */ /* 0x010fe20000000000 */
.L_x_13:
[----:B------:R-:W4:Y:S01]  /*0c90*/  SHFL.IDX PT, R0, R159, RZ, 0x1f ;  /* 0x00001fff9f007589 */ /* 0x000f2200000e0000 */
[----:B------:R-:W-:Y:S01]  /*0ca0*/  ISETP.NE.OR P1, PT, RZ, UR13, !P1 ;  /* 0x0000000dff007c0c */ /* 0x000fe2000cf25670 */
[----:B------:R-:W-:Y:S01]  /*0cb0*/  NOP ;  /* 0x0000000000007918 */ /* 0x000fe20000000000 */
[----:B----4-:R-:W-:-:S13]  /*0cc0*/  ISETP.NE.AND P0, PT, R0, 0x3, PT ;  /* 0x000000030000780c */ /* 0x010fda0003f05270 */
[----:B------:R-:W-:Y:S05]  /*0cd0*/  @P0 BRA `(.L_x_14) ;  /* 0x0000000000340947 */ /* 0x000fea0003800000 */
[----:B--23--:R-:W-:Y:S01]  /*0ce0*/  UMOV UR4, 0x400 ;  /* 0x0000040000047882 */ /* 0x00cfe20000000000 */
[----:B------:R-:W-:Y:S01]  /*0cf0*/  UMOV UR6, 0x20 ;  /* 0x0000002000067882 */ /* 0x000fe20000000000 */
[----:B------:R-:W-:Y:S02]  /*0d00*/  ULEA UR4, UR48, UR4, 0x18 ;  /* 0x0000000430047291 */ /* 0x000fe4000f8ec0ff */
[----:B------:R-:W-:-:S04]  /*0d10*/  UIADD3 UR6, UPT, UPT, -UR6, 0x100000, URZ ;  /* 0x0010000006067890 */ /* 0x000fc8000fffe1ff */
[----:B------:R-:W-:Y:S02]  /*0d20*/  USHF.L.U32 UR7, UR6, 0xb, URZ ;  /* 0x0000000b06077899 */ /* 0x000fe400080006ff */
[----:B------:R-:W-:Y:S01]  /*0d30*/  USHF.L.U32 UR6, UR6, 0x1, URZ ;  /* 0x0000000106067899 */ /* 0x000fe200080006ff */
[----:B------:R-:W-:Y:S01]  /*0d40*/  ELECT P0, URZ, PT ;  /* 0x0000000000ff782f */ /* 0x000fe20003800000 */
[----:B------:R-:W2:Y:S10]  /*0d50*/  FENCE.VIEW.ASYNC.S ;  /* 0x00000000000073c6 */ /* 0x000eb40000000000 */
[----:B--2---:R4:W2:Y:S01]  /*0d60*/  SYNCS.EXCH.64 URZ, [UR4+0x110], UR6 ;  /* 0x0001100604ff75b2 */ /* 0x0048a20008000100 */
[----:B------:R4:W3:Y:S01]  /*0d70*/  SYNCS.EXCH.64 URZ, [UR4+0x120], UR6 ;  /* 0x0001200604ff75b2 */ /* 0x0008e20008000100 */
[----:B------:R4:W1:Y:S01]  /*0d80*/  SYNCS.EXCH.64 URZ, [UR4+0x118], UR6 ;  /* 0x0001180604ff75b2 */ /* 0x0008620008000100 */
[----:B------:R4:W1:Y:S02]  /*0d90*/  SYNCS.EXCH.64 URZ, [UR4+0x128], UR6 ;  /* 0x0001280604ff75b2 */ /* 0x0008640008000100 */
[----:B----4-:R-:W-:Y:S01]  /*0da0*/  NOP ;  /* 0x0000000000007918 */ /* 0x010fe20000000000 */
.L_x_14:
[----:B------:R-:W-:Y:S01]  /*0db0*/  VOTEU.ALL UP0, P1 ;  /* 0x0000000000ff7886 */ /* 0x000fe20000800000 */
[----:B--23--:R-:W-:Y:S01]  /*0dc0*/  UMOV UR4, 0x20 ;  /* 0x0000002000047882 */ /* 0x00cfe20000000000 */
[----:B------:R-:W2:Y:S01]  /*0dd0*/  LDCU UR7, c[0x0][0x36c] ;  /* 0x00006d80ff0777ac */ /* 0x000ea20008000800 */
[----:B------:R-:W-:Y:S01]  /*0de0*/  NOP ;  /* 0x0000000000007918 */ /* 0x000fe20000000000 */
[----:B------:R-:W-:Y:S01]  /*0df0*/  LOP3.LUT R0, R170, 0x1f, RZ, 0xc0, !PT ;  /* 0x0000001faa007812 */ /* 0x000fe200078ec0ff */
[----:B------:R-:W-:Y:S01]  /*0e00*/  @!UP0 UMOV UR6, 0x400 ;  /* 0x0000040000068882 */ /* 0x000fe20000000000 */
[----:B------:R-:W-:-:S04]  /*0e10*/  @!UP0 UIADD3 UR4, UPT, UPT, -UR4, 0x100000, URZ ;  /* 0x0010000004048890 */ /* 0x000fc8000fffe1ff */
[----:B------:R-:W-:Y:S02]  /*0e20*/  @!UP0 USHF.L.U32 UR5, UR4, 0xb, URZ ;  /* 0x0000000b04058899 */ /* 0x000fe400080006ff */
[----:B------:R-:W-:Y:S02]  /*0e30*/  @!UP0 USHF.L.U32 UR4, UR4, 0x1, URZ ;  /* 0x0000000104048899 */ /* 0x000fe400080006ff */
[----:B------:R-:W-:Y:S01]  /*0e40*/  @!UP0 ULEA UR6, UR48, UR6, 0x18 ;  /* 0x0000000630068291 */ /* 0x000fe2000f8ec0ff */
[----:B------:R-:W-:Y:S01]  /*0e50*/  VOTEU.ALL UP0, P1 ;  /* 0x0000000000ff7886 */ /* 0x000fe20000800000 */
[----:B------:R-:W-:Y:S02]  /*0e60*/  UISETP.NE.AND UP4, UPT, UR13, URZ, UPT ;  /* 0x000000ff0d00728c */ /* 0x000fe4000bf85270 */
[----:B--2---:R-:W-:Y:S01]  /*0e70*/  UISETP.EQ.U32.AND UP5, UPT, UR7, 0x1, UPT ;  /* 0x000000010700788c */ /* 0x004fe2000bfa2070 */
[----:B------:R-:W2:Y:S07]  /*0e80*/  FENCE.VIEW.ASYNC.S ;  /* 0x00000000000073c6 */ /* 0x000eae0000000000 */
[----:B--2---:R2:W3:Y:S01]  /*0e90*/  @!UP0 SYNCS.EXCH.64 URZ, [UR6+0x130], UR4 ;  /* 0x0001300406ff85b2 */ /* 0x0044e20008000100 */
[----:B------:R-:W-:Y:S05]  /*0ea0*/  BRA.U !UP5, `(.L_x_15) ;  /* 0x000000010d087547 */ /* 0x000fea000b800000 */
[----:B-1-3--:R-:W-:Y:S01]  /*0eb0*/  UCGABAR_ARV ;  /* 0x00000000000079c7 */ /* 0x00afe20008000000 */
[----:B------:R-:W-:Y:S05]  /*0ec0*/  BRA `(.L_x_16) ;  /* 0x0000000000047947 */ /* 0x000fea0003800000 */
.L_x_15:
[----:B-1-3--:R-:W-:Y:S01]  /*0ed0*/  NOP ;  /* 0x0000000000007918 */ /* 0x00afe20000000000 */
.L_x_16:
[----:B------:R-:W1:Y:S01]  /*0ee0*/  S2UR UR21, SR_CTAID.X ;  /* 0x00000000001579c3 */ /* 0x000e620000002500 */
[----:B------:R-:W-:-:S05]  /*0ef0*/  CS2R.32 R3, SR_CgaSize ;  /* 0x0000000000037805 */ /* 0x000fca0000008a00 */
[----:B------:R-:W-:-:S05]  /*0f00*/  IMAD R3, R3, -0xa0, RZ ;  /* 0xffffff6003037824 */ /* 0x000fca00078e02ff */
[----:B--2---:R-:W-:-:S14]  /*0f10*/  R2UR UR5, R3 ;  /* 0x00000000030572ca */ /* 0x004fdc00000e0000 */
[----:B------:R-:W2:Y:S01]  /*0f20*/  LDCU UR5, c[0x0][UR5+0x2b0] ;  /* 0x00005600050577ac */ /* 0x000ea20008000800 */
[----:B------:R-:W-:-:S05]  /*0f30*/  CS2R.32 R3, SR_CgaSize ;  /* 0x0000000000037805 */ /* 0x000fca0000008a00 */
[----:B------:R-:W-:-:S05]  /*0f40*/  IMAD R3, R3, -0xa0, RZ ;  /* 0xffffff6003037824 */ /* 0x000fca00078e02ff */
[----:B------:R-:W-:-:S14]  /*0f50*/  R2UR UR4, R3 ;  /* 0x00000000030472ca */ /* 0x000fdc00000e0000 */
[----:B------:R-:W3:Y:S01]  /*0f60*/  LDCU UR4, c[0x0][UR4+0x2b4] ;  /* 0x00005680040477ac */ /* 0x000ee20008000800 */
[----:B------:R-:W4:Y:S01]  /*0f70*/  S2UR UR7, SR_CTAID.Y ;  /* 0x00000000000779c3 */ /* 0x000f220000002600 */
[----:B------:R-:W3:Y:S01]  /*0f80*/  LDCU UR18, c[0x0][0xb24] ;  /* 0x00016480ff1277ac */ /* 0x000ee20008000800 */
[----:B------:R-:W-:-:S05]  /*0f90*/  CS2R.32 R3, SR_CgaSize ;  /* 0x0000000000037805 */ /* 0x000fca0000008a00 */
[----:B------:R-:W-:-:S05]  /*0fa0*/  IMAD R3, R3, -0xa0, RZ ;  /* 0xffffff6003037824 */ /* 0x000fca00078e02ff */
[----:B------:R-:W-:-:S14]  /*0fb0*/  R2UR UR62, R3 ;  /* 0x00000000033e72ca */ /* 0x000fdc00000e0000 */
[----:B------:R-:W3:Y:S01]  /*0fc0*/  LDCU UR62, c[0x0][UR62+0x2a0] ;  /* 0x000054003e3e77ac */ /* 0x000ee20008000800 */
[----:B------:R-:W1:Y:S01]  /*0fd0*/  S2UR UR36, SR_CTAID.Z ;  /* 0x00000000002479c3 */ /* 0x000e620000002700 */
[----:B------:R-:W-:-:S05]  /*0fe0*/  CS2R.32 R3, SR_CgaSize ;  /* 0x0000000000037805 */ /* 0x000fca0000008a00 */
[----:B------:R-:W-:-:S05]  /*0ff0*/  IMAD R3, R3, -0xa0, RZ ;  /* 0xffffff6003037824 */ /* 0x000fca00078e02ff */
[----:B------:R-:W-:-:S14]  /*1000*/  R2UR UR59, R3 ;  /* 0x00000000033b72ca */ /* 0x000fdc00000e0000 */
[----:B------:R-:W3:Y:S01]  /*1010*/  LDCU UR59, c[0x0][UR59+0x2a4] ;  /* 0x000054803b3b77ac */ /* 0x000ee20008000800 */
[----:B------:R-:W-:Y:S02]  /*1020*/  UISETP.GT.U32.AND UP0, UPT, UR46, 0xffff, UPT ;  /* 0x0000ffff2e00788c */ /* 0x000fe4000bf04070 */
[----:B------:R-:W-:Y:S01]  /*1030*/  USHF.L.U32 UR28, UR48, 0xc, URZ ;  /* 0x0000000c301c7899 */ /* 0x000fe200080006ff */
[----:B-1----:R-:W-:Y:S01]  /*1040*/  I2FP.F32.U32 R3, UR21 ;  /* 0x0000001500037c45 */ /* 0x002fe20008201000 */
[----:B------:R-:W-:Y:S01]  /*1050*/  UMOV UR29, 0x5 ;  /* 0x00000005001d7882 */ /* 0x000fe20000000000 */
[----:B------:R-:W1:Y:S03]  /*1060*/  LDCU UR42, c[0x0][0xb24] ;  /* 0x00016480ff2a77ac */ /* 0x000e660008000800 */
[----:B--2---:R-:W-:Y:S01]  /*1070*/  FMUL R3, R3, UR5 ;  /* 0x0000000503037c20 */ /* 0x004fe20008400000 */
[----:B------:R-:W-:Y:S01]  /*1080*/  USEL UR5, UR46, 0xffff, !UP0 ;  /* 0x0000ffff2e057887 */ /* 0x000fe2000c000000 */
[----:B----4-:R-:W-:Y:S01]  /*1090*/  I2FP.F32.U32 R2, UR7 ;  /* 0x0000000700027c45 */ /* 0x010fe20008201000 */
[----:B------:R-:W2:Y:S03]  /*10a0*/  LDCU UR23, c[0x0][0xb30] ;  /* 0x00016600ff1777ac */ /* 0x000ea60008000800 */
[----:B------:R-:W4:Y:S01]  /*10b0*/  F2I.U32.TRUNC.NTZ R3, R3 ;  /* 0x0000000300037305 */ /* 0x000f22000020f000 */
[----:B---3--:R-:W-:Y:S01]  /*10c0*/  FMUL R2, R2, UR4 ;  /* 0x0000000402027c20 */ /* 0x008fe20008400000 */
[----:B------:R-:W-:-:S02]  /*10d0*/  ULOP3.LUT UR19, UR5, 0xffff, URZ, 0xc0, !UPT ;  /* 0x0000ffff05137892 */ /* 0x000fc4000f8ec0ff */
[----:B------:R-:W-:Y:S01]  /*10e0*/  UISETP.GE.AND UP2, UPT, UR18, 0x1, UPT ;  /* 0x000000011200788c */ /* 0x000fe2000bf46270 */
[----:B------:R-:W-:-:S03]  /*10f0*/  UMOV UR20, UR7 ;  /* 0x0000000700147c82 */ /* 0x000fc60008000000 */
[----:B------:R-:W3:Y:S01]  /*1100*/  F2I.U32.TRUNC.NTZ R2, R2 ;  /* 0x0000000200027305 */ /* 0x000ee2000020f000 */
[----:B------:R-:W-:Y:S01]  /*1110*/  UMOV UR16, UR21 ;  /* 0x0000001500107c82 */ /* 0x000fe20008000000 */
[----:B----4-:R-:W-:Y:S02]  /*1120*/  R2UR UR4, R3 ;  /* 0x00000000030472ca */ /* 0x010fe400000e0000 */
[----:B------:R-:W-:Y:S02]  /*1130*/  PRMT R3, RZ, 0x7610, R3 ;  /* 0x00007610ff037816 */ /* 0x000fe40000000003 */
[----:B---3--:R-:W-:Y:S02]  /*1140*/  R2UR UR6, R2 ;  /* 0x00000000020672ca */ /* 0x008fe400000e0000 */
[----:B------:R-:W-:-:S07]  /*1150*/  PRMT R2, RZ, 0x7610, R2 ;  /* 0x00007610ff027816 */ /* 0x000fce0000000002 */
[----:B------:R-:W-:-:S04]  /*1160*/  UIADD3 UR5, UPT, UPT, -UR4, URZ, URZ ;  /* 0x000000ff04057290 */ /* 0x000fc8000fffe1ff */
[----:B------:R-:W-:Y:S02]  /*1170*/  UIMAD UR62, UR62, UR5, UR21 ;  /* 0x000000053e3e72a4 */ /* 0x000fe4000f8e0215 */
[----:B------:R-:W-:-:S04]  /*1180*/  UIADD3 UR4, UPT, UPT, -UR6, URZ, URZ ;  /* 0x000000ff06047290 */ /* 0x000fc8000fffe1ff */
[----:B------:R-:W-:Y:S01]  /*1190*/  UIMAD UR59, UR59, UR4, UR7 ;  /* 0x000000043b3b72a4 */ /* 0x000fe2000f8e0207 */
[----:B-12---:R-:W-:Y:S11]  /*11a0*/  BRA.U UP4, `(.L_x_17) ;  /* 0x00000001043c7547 */ /* 0x006ff6000b800000 */
[----:B------:R-:W-:Y:S02]  /*11b0*/  UISETP.GT.U32.AND UP0, UPT, UR62, 0x1, UPT ;  /* 0x000000013e00788c */ /* 0x000fe4000bf04070 */
[----:B------:R-:W-:Y:S02]  /*11c0*/  ULOP3.LUT UR4, UR62, 0xfffffffe, URZ, 0xc0, !UPT ;  /* 0xfffffffe3e047892 */ /* 0x000fe4000f8ec0ff */
[----:B------:R-:W-:Y:S02]  /*11d0*/  UISETP.NE.AND UP1, UPT, UR59, URZ, UP0 ;  /* 0x000000ff3b00728c */ /* 0x000fe40008725270 */
[----:B------:R-:W-:Y:S02]  /*11e0*/  UISETP.NE.AND UP0, UPT, UR59, 0x1, UP0 ;  /* 0x000000013b00788c */ /* 0x000fe40008705270 */
[----:B------:R-:W-:Y:S02]  /*11f0*/  USEL UR7, URZ, 0x1, UP1 ;  /* 0x00000001ff077887 */ /* 0x000fe40008800000 */
[----:B------:R-:W-:-:S02]  /*1200*/  USEL UR6, URZ, 0x4, UP0 ;  /* 0x00000004ff067887 */ /* 0x000fc40008000000 */
[----:B------:R-:W-:Y:S02]  /*1210*/  USEL UR5, URZ, 0x2, UP1 ;  /* 0x00000002ff057887 */ /* 0x000fe40008800000 */
[----:B------:R-:W-:Y:S02]  /*1220*/  ULEA UR4, UR59, UR4, 0x1 ;  /* 0x000000043b047291 */ /* 0x000fe4000f8e08ff */
[----:B------:R-:W-:Y:S02]  /*1230*/  USEL UR8, URZ, 0x8, UP0 ;  /* 0x00000008ff087887 */ /* 0x000fe40008000000 */
[----:B------:R-:W-:-:S03]  /*1240*/  UIADD3 UR5, UPT, UPT, UR5, UR6, UR7 ;  /* 0x0000000605057290 */ /* 0x000fc6000fffe007 */
[----:B------:R-:W-:Y:S01]  /*1250*/  UMOV UR6, 0x3 ;  /* 0x0000000300067882 */ /* 0x000fe20000000000 */
[----:B------:R-:W-:Y:S02]  /*1260*/  UIADD3 UR5, UPT, UPT, UR5, UR8, URZ ;  /* 0x0000000805057290 */ /* 0x000fe4000fffe0ff */
[----:B------:R-:W-:-:S04]  /*1270*/  USHF.L.U32 UR4, UR6, UR4, URZ ;  /* 0x0000000406047299 */ /* 0x000fc800080006ff */
[----:B------:R-:W-:Y:S02]  /*1280*/  MOV R3, UR5 ;  /* 0x0000000500037c02 */ /* 0x000fe40008000f00 */
[----:B------:R-:W-:Y:S02]  /*1290*/  MOV R2, UR4 ;  /* 0x0000000400027c02 */ /* 0x000fe40008000f00 */
.L_x_17:
[----:B------:R-:W-:Y:S05]  /*12a0*/  BRA.U !UP2, `(.L_x_18) ;  /* 0x000000010ad07547 */ /* 0x000fea000b800000 */
[----:B------:R-:W1:Y:S01]  /*12b0*/  LDCU.128 UR24, c[0x0][0xb10] ;  /* 0x00016200ff1877ac */ /* 0x000e620008000c00 */
[----:B------:R-:W2:Y:S01]  /*12c0*/  LDCU UR12, c[0x0][0x370] ;  /* 0x00006e00ff0c77ac */ /* 0x000ea20008000800 */
[----:B------:R-:W3:Y:S01]  /*12d0*/  LDCU UR5, c[0x0][0x374] ;  /* 0x00006e80ff0577ac */ /* 0x000ee20008000800 */
[----:B------:R-:W4:Y:S01]  /*12e0*/  LDCU UR22, c[0x0][0xb0c] ;  /* 0x00016180ff1677ac */ /* 0x000f220008000800 */
[----:B------:R-:W4:Y:S01]  /*12f0*/  LDCU UR4, c[0x0][0xb20] ;  /* 0x00016400ff0477ac */ /* 0x000f220008000800 */
[----:B------:R-:W4:Y:S01]  /*1300*/  LDCU.64 UR16, c[0x0][0xb28] ;  /* 0x00016500ff1077ac */ /* 0x000f220008000a00 */
[----:B-1----:R-:W-:Y:S02]  /*1310*/  UISETP.NE.AND UP0, UPT, UR26, 0x1, UPT ;  /* 0x000000011a00788c */ /* 0x002fe4000bf05270 */
[----:B---3--:R-:W-:Y:S02]  /*1320*/  UIMAD.WIDE.U32 UR6, UR5, UR27, URZ ;  /* 0x0000001b050672a5 */ /* 0x008fe4000f8e00ff */
[----:B--2---:R-:W-:-:S02]  /*1330*/  UIMAD.WIDE.U32 UR8, UR12, UR24, URZ ;  /* 0x000000180c0872a5 */ /* 0x004fc4000f8e00ff */
[----:B----4-:R-:W-:Y:S02]  /*1340*/  UISETP.NE.AND UP1, UPT, UR22, 0x1, UPT ;  /* 0x000000011600788c */ /* 0x010fe4000bf25270 */
[----:B------:R-:W-:Y:S01]  /*1350*/  UISETP.NE.AND UP2, UPT, UR18, 0x1, UPT ;  /* 0x000000011200788c */ /* 0x000fe2000bf45270 */
[----:B------:R-:W-:Y:S02]  /*1360*/  UMOV UR6, UR7 ;  /* 0x0000000700067c82 */ /* 0x000fe40008000000 */
[----:B------:R-:W-:Y:S01]  /*1370*/  UMOV UR8, UR9 ;  /* 0x0000000900087c82 */ /* 0x000fe20008000000 */
[----:B------:R-:W-:Y:S02]  /*1380*/  @UP0 USHF.R.U32.HI UR5, URZ, UR4, UR6 ;  /* 0x00000004ff050299 */ /* 0x000fe40008011606 */
[----:B------:R-:W-:Y:S02]  /*1390*/  UIMAD.WIDE.U32 UR14, UR20, UR27, URZ ;  /* 0x0000001b140e72a5 */ /* 0x000fe4000f8e00ff */
[----:B------:R-:W-:-:S02]  /*13a0*/  UIMAD.WIDE.U32 UR6, UR5, UR16, URZ ;  /* 0x00000010050672a5 */ /* 0x000fc4000f8e00ff */
[----:B------:R-:W-:Y:S02]  /*13b0*/  @UP1 USHF.R.U32.HI UR12, URZ, UR25, UR8 ;  /* 0x00000019ff0c1299 */ /* 0x000fe40008011608 */
[----:B------:R-:W-:Y:S02]  /*13c0*/  UIMAD.WIDE.U32 UR10, UR21, UR24, URZ ;  /* 0x00000018150a72a5 */ /* 0x000fe4000f8e00ff */
[----:B------:R-:W-:Y:S01]  /*13d0*/  UIMAD.WIDE.U32 UR8, UR12, UR16, URZ ;  /* 0x000000100c0872a5 */ /* 0x000fe2000f8e00ff */
[----:B------:R-:W-:Y:S01]  /*13e0*/  UMOV UR14, UR15 ;  /* 0x0000000f000e7c82 */ /* 0x000fe20008000000 */
[----:B------:R-:W-:Y:S01]  /*13f0*/  UMOV UR6, UR7 ;  /* 0x0000000700067c82 */ /* 0x000fe20008000000 */
[----:B------:R-:W-:Y:S02]  /*1400*/  USHF.R.U32.HI UR14, URZ, UR4, UR14 ;  /* 0x00000004ff0e7299 */ /* 0x000fe4000801160e */
[----:B------:R-:W-:Y:S01]  /*1410*/  @UP2 USHF.R.U32.HI UR5, URZ, UR17, UR6 ;  /* 0x00000011ff052299 */ /* 0x000fe20008011606 */
[----:B------:R-:W-:-:S02]  /*1420*/  UMOV UR10, UR11 ;  /* 0x0000000b000a7c82 */ /* 0x000fc40008000000 */
[----:B------:R-:W-:Y:S01]  /*1430*/  UMOV UR6, UR9 ;  /* 0x0000000900067c82 */ /* 0x000fe20008000000 */
[----:B------:R-:W-:Y:S02]  /*1440*/  USHF.R.U32.HI UR10, URZ, UR25, UR10 ;  /* 0x00000019ff0a7299 */ /* 0x000fe4000801160a */
[----:B------:R-:W-:Y:S02]  /*1450*/  @UP2 USHF.R.U32.HI UR12, URZ, UR17, UR6 ;  /* 0x00000011ff0c2299 */ /* 0x000fe40008011606 */
[----:B------:R-:W-:Y:S02]  /*1460*/  USEL UR4, UR20, UR14, !UP0 ;  /* 0x0000000e14047287 */ /* 0x000fe4000c000000 */
[----:B------:R-:W-:Y:S02]  /*1470*/  UIMAD UR6, UR5, UR18, URZ ;  /* 0x00000012050672a4 */ /* 0x000fe4000f8e02ff */
[----:B------:R-:W-:Y:S02]  /*1480*/  USEL UR5, UR21, UR10, !UP1 ;  /* 0x0000000a15057287 */ /* 0x000fe4000c800000 */
[----:B------:R-:W-:-:S02]  /*1490*/  UIMAD UR8, UR12, UR18, URZ ;  /* 0x000000120c0872a4 */ /* 0x000fc4000f8e02ff */
[----:B------:R-:W-:Y:S02]  /*14a0*/  UISETP.GE.AND UP0, UPT, UR4, UR6, UPT ;  /* 0x000000060400728c */ /* 0x000fe4000bf06270 */
[----:B------:R-:W-:Y:S02]  /*14b0*/  UIMAD.WIDE.U32 UR6, UR4, UR16, URZ ;  /* 0x00000010040672a5 */ /* 0x000fe4000f8e00ff */
[----:B------:R-:W-:Y:S02]  /*14c0*/  UISETP.GE.OR UP0, UPT, UR5, UR8, UP0 ;  /* 0x000000080500728c */ /* 0x000fe40008706670 */
[----:B------:R-:W-:Y:S02]  /*14d0*/  UIMAD.WIDE.U32 UR8, UR5, UR16, URZ ;  /* 0x00000010050872a5 */ /* 0x000fe4000f8e00ff */
[----:B------:R-:W-:Y:S02]  /*14e0*/  USHF.R.U32.HI UR7, URZ, UR17, UR7 ;  /* 0x00000011ff077299 */ /* 0x000fe40008011607 */
[----:B------:R-:W-:-:S02]  /*14f0*/  UIADD3 UR10, UPT, UPT, -UR4, URZ, URZ ;  /* 0x000000ff040a7290 */ /* 0x000fc4000fffe1ff */
[----:B------:R-:W-:Y:S02]  /*1500*/  USEL UR7, UR4, UR7, !UP2 ;  /* 0x0000000704077287 */ /* 0x000fe4000d000000 */
[----:B------:R-:W-:Y:S01]  /*1510*/  UIADD3 UR16, UPT, UPT, -UR5, URZ, URZ ;  /* 0x000000ff05107290 */ /* 0x000fe2000fffe1ff */
[----:B------:R-:W-:Y:S01]  /*1520*/  @!UP0 UMOV UR6, UR9 ;  /* 0x0000000900068c82 */ /* 0x000fe20008000000 */
[----:B------:R-:W-:Y:S02]  /*1530*/  UIADD3 UR8, UPT, UPT, -UR7, URZ, URZ ;  /* 0x000000ff07087290 */ /* 0x000fe4000fffe1ff */
[----:B------:R-:W-:Y:S02]  /*1540*/  @!UP0 USHF.R.U32.HI UR6, URZ, UR17, UR6 ;  /* 0x00000011ff068299 */ /* 0x000fe40008011606 */
[----:B------:R-:W-:Y:S02]  /*1550*/  UIMAD UR8, UR18, UR8, UR4 ;  /* 0x00000008120872a4 */ /* 0x000fe4000f8e0204 */
[----:B------:R-:W-:-:S02]  /*1560*/  @!UP0 USEL UR6, UR5, UR6, !UP2 ;  /* 0x0000000605068287 */ /* 0x000fc4000d000000 */
[----:B------:R-:W-:Y:S02]  /*1570*/  UIMAD UR20, UR26, UR10, UR20 ;  /* 0x0000000a1a1472a4 */ /* 0x000fe4000f8e0214 */
[----:B------:R-:W-:Y:S02]  /*1580*/  @!UP0 UIADD3 UR7, UPT, UPT, UR7, -UR6, URZ ;  /* 0x8000000607078290 */ /* 0x000fe4000fffe0ff */
[----:B------:R-:W-:Y:S02]  /*1590*/  @!UP0 UIMAD UR6, UR8, UR12, UR6 ;  /* 0x0000000c080682a4 */ /* 0x000fe4000f8e0206 */
[----:B------:R-:W-:Y:S02]  /*15a0*/  @!UP0 UIMAD UR4, UR7, UR18, UR5 ;  /* 0x00000012070482a4 */ /* 0x000fe4000f8e0205 */
[----:B------:R-:W-:Y:S02]  /*15b0*/  UIMAD UR16, UR22, UR16, UR21 ;  /* 0x00000010161072a4 */ /* 0x000fe4000f8e0215 */
[----:B------:R-:W-:Y:S01]  /*15c0*/  UIMAD UR20, UR4, UR26, UR20 ;  /* 0x0000001a041472a4 */ /* 0x000fe2000f8e0214 */
[----:B------:R-:W-:-:S02]  /*15d0*/  @!UP0 UMOV UR5, UR6 ;  /* 0x0000000600058c82 */ /* 0x000fc40008000000 */
[----:B------:R-:W-:-:S12]  /*15e0*/  UIMAD UR16, UR5, UR22, UR16 ;  /* 0x00000016051072a4 */ /* 0x000fd8000f8e0210 */
.L_x_18:
[----:B------:R-:W-:Y:S02]  /*15f0*/  UISETP.NE.AND UP1, UPT, UR23, 0x1, UPT ;  /* 0x000000011700788c */ /* 0x000fe4000bf25270 */
[----:B------:R-:W-:Y:S02]  /*1600*/  UISETP.NE.AND UP0, UPT, UR13, 0x2, UPT ;  /* 0x000000020d00788c */ /* 0x000fe4000bf05270 */
[----:B------:R-:W-:Y:S02]  /*1610*/  ULOP3.LUT UR28, UR28, 0x2000, URZ, 0xc0, !UPT ;  /* 0x000020001c1c7892 */ /* 0x000fe4000f8ec0ff */
[----:B------:R-:W-:-:S03]  /*1620*/  USHF.L.U32 UR24, UR29, UR19, URZ ;  /* 0x000000131d187299 */ /* 0x000fc600080006ff */
[----:B------:R-:W-:Y:S09]  /*1630*/  BRA.U UP1, `(.L_x_19) ;  /* 0x0000000101447547 */ /* 0x000ff2000b800000 */
[----:B------:R-:W1:Y:S01]  /*1640*/  LDCU.128 UR8, c[0x0][0xb10] ;  /* 0x00016200ff0877ac */ /* 0x000e620008000c00 */
[----:B------:R-:W2:Y:S01]  /*1650*/  LDCU UR12, c[0x0][0xb0c] ;  /* 0x00016180ff0c77ac */ /* 0x000ea20008000800 */
[----:B------:R-:W3:Y:S01]  /*1660*/  LDCU UR14, c[0x0][0xb20] ;  /* 0x00016400ff0e77ac */ /* 0x000ee20008000800 */
[----:B-1----:R-:W-:Y:S02]  /*1670*/  UIMAD.WIDE.U32 UR6, UR16, UR8, URZ ;  /* 0x00000008100672a5 */ /* 0x002fe4000f8e00ff */
[----:B------:R-:W-:Y:S02]  /*1680*/  UIMAD.WIDE.U32 UR4, UR20, UR11, URZ ;  /* 0x0000000b140472a5 */ /* 0x000fe4000f8e00ff */
[----:B--2---:R-:W-:Y:S02]  /*1690*/  UISETP.NE.AND UP2, UPT, UR12, 0x1, UPT ;  /* 0x000000010c00788c */ /* 0x004fe4000bf45270 */
[----:B------:R-:W-:Y:S01]  /*16a0*/  UISETP.NE.AND UP1, UPT, UR10, 0x1, UPT ;  /* 0x000000010a00788c */ /* 0x000fe2000bf25270 */
[----:B------:R-:W-:-:S02]  /*16b0*/  UMOV UR6, UR7 ;  /* 0x0000000700067c82 */ /* 0x000fc40008000000 */
[----:B------:R-:W-:Y:S01]  /*16c0*/  UMOV UR4, UR5 ;  /* 0x0000000500047c82 */ /* 0x000fe20008000000 */
[----:B------:R-:W-:Y:S02]  /*16d0*/  USHF.R.U32.HI UR6, URZ, UR9, UR6 ;  /* 0x00000009ff067299 */ /* 0x000fe40008011606 */
[----:B---3--:R-:W-:Y:S02]  /*16e0*/  USHF.R.U32.HI UR4, URZ, UR14, UR4 ;  /* 0x0000000eff047299 */ /* 0x008fe40008011604 */
[----:B------:R-:W-:Y:S02]  /*16f0*/  USEL UR5, UR16, UR6, !UP2 ;  /* 0x0000000610057287 */ /* 0x000fe4000d000000 */
[----:B------:R-:W-:-:S04]  /*1700*/  USEL UR4, UR20, UR4, !UP1 ;  /* 0x0000000414047287 */ /* 0x000fc8000c800000 */
[----:B------:R-:W-:Y:S02]  /*1710*/  UIADD3 UR6, UPT, UPT, -UR4, UR5, URZ ;  /* 0x0000000504067290 */ /* 0x000fe4000fffe1ff */
[----:B------:R-:W-:Y:S02]  /*1720*/  UIADD3 UR4, UPT, UPT, UR4, -UR5, URZ ;  /* 0x8000000504047290 */ /* 0x000fe4000fffe0ff */
[----:B------:R-:W-:Y:S02]  /*1730*/  UIMAD UR20, UR6, UR10, UR20 ;  /* 0x0000000a061472a4 */ /* 0x000fe4000f8e0214 */
[----:B------:R-:W-:-:S12]  /*1740*/  UIMAD UR16, UR4, UR12, UR16 ;  /* 0x0000000c041072a4 */ /* 0x000fd8000f8e0210 */
.L_x_19:
[----:B------:R-:W-:Y:S05]  /*1750*/  BRA.U !UP5, `(.L_x_20) ;  /* 0x000000010d0c7547 */ /* 0x000fea000b800000 */
[----:B------:R-:W-:Y:S01]  /*1760*/  UCGABAR_WAIT ;  /* 0x0000000000007dc7 */ /* 0x000fe20008000000 */
[----:B------:R-:W-:Y:S01]  /*1770*/  CCTL.IVALL ;  /* 0x00000000ff00798f */ /* 0x000fe20002000000 */
[----:B------:R-:W-:Y:S05]  /*1780*/  BRA `(.L_x_21) ;  /* 0x0000000000047947 */ /* 0x000fea0003800000 */
.L_x_20:
[----:B------:R-:W-:Y:S06]  /*1790*/  BAR.SYNC.DEFER_BLOCKING 0x0 ;  /* 0x0000000000007b1d */ /* 0x000fec0000010000 */
.L_x_21:
[----:B------:R-:W-:Y:S05]  /*17a0*/  BRA.U UP0, `(.L_x_22) ;  /* 0x0000001500687547 */ /* 0x000fea000b800000 */
[----:B------:R-:W1:Y:S01]  /*17b0*/  LDCU UR6, c[0x0][0x38c] ;  /* 0x00007180ff0677ac */ /* 0x000e620008000800 */
[----:B------:R-:W-:Y:S01]  /*17c0*/  PLOP3.LUT P1, PT, PT, PT, UP3, 0x80, 0x8 ;  /* 0x000000000008781c */ /* 0x000fe20003f2f038 */
[----:B------:R-:W-:Y:S01]  /*17d0*/  IMAD.MOV.U32 R12, RZ, RZ, 0x1 ;  /* 0x00000001ff0c7424 */ /* 0x000fe200078e00ff */
[----:B------:R-:W-:Y:S01]  /*17e0*/  ISETP.NE.AND P2, PT, R0, RZ, P3 ;  /* 0x000000ff0000720c */ /* 0x000fe20001f45270 */
[----:B------:R-:W-:Y:S01]  /*17f0*/  USHF.L.U32 UR7, UR21, 0x7, URZ ;  /* 0x0000000715077899 */ /* 0x000fe200080006ff */
[----:B------:R-:W-:Y:S01]  /*1800*/  PLOP3.LUT P1, PT, P1, PT, PT, 0x8, 0x80 ;  /* 0x000000000080781c */ /* 0x000fe20000f2e170 */
[----:B------:R-:W-:Y:S01]  /*1810*/  UMOV UR8, 0x400 ;  /* 0x0000040000087882 */ /* 0x000fe20000000000 */
[----:B------:R-:W-:Y:S01]  /*1820*/  UISETP.NE.AND UP1, UPT, UR13, URZ, UPT ;  /* 0x000000ff0d00728c */ /* 0x000fe2000bf25270 */
[----:B------:R-:W-:Y:S01]  /*1830*/  CS2R R10, SRZ ;  /* 0x00000000000a7805 */ /* 0x000fe2000001ff00 */
[----:B------:R-:W-:Y:S01]  /*1840*/  USHF.L.U32 UR46, UR21, 0x6, URZ ;  /* 0x00000006152e7899 */ /* 0x000fe200080006ff */
[----:B------:R-:W-:Y:S01]  /*1850*/  IMAD.MOV.U32 R9, RZ, RZ, RZ ;  /* 0x000000ffff097224 */ /* 0x000fe200078e00ff */
[----:B------:R-:W-:Y:S01]  /*1860*/  ULEA UR13, UR48, UR8, 0x18 ;  /* 0x00000008300d7291 */ /* 0x000fe2000f8ec0ff */
[----:B------:R-:W-:Y:S01]  /*1870*/  IMAD.MOV.U32 R8, RZ, RZ, 0x1 ;  /* 0x00000001ff087424 */ /* 0x000fe200078e00ff */
[----:B------:R-:W2:Y:S01]  /*1880*/  LDCU UR39, c[0x0][0x370] ;  /* 0x00006e00ff2777ac */ /* 0x000ea20008000800 */
[----:B------:R-:W-:-:S02]  /*1890*/  USEL UR21, UR43, 0x2, UP1 ;  /* 0x000000022b157887 */ /* 0x000fc40008800000 */
[----:B-1----:R-:W-:Y:S02]  /*18a0*/  UIADD3 UR5, UPT, UPT, UR6, 0x7f, URZ ;  /* 0x0000007f06057890 */ /* 0x002fe4000fffe0ff */
[----:B------:R-:W-:Y:S02]  /*18b0*/  UIADD3 UR47, UPT, UPT, UR6, 0xfe, URZ ;  /* 0x000000fe062f7890 */ /* 0x000fe4000fffe0ff */
[----:B------:R-:W-:Y:S01]  /*18c0*/  USHF.R.S32.HI UR4, URZ, 0x1f, UR5 ;  /* 0x0000001fff047899 */ /* 0x000fe20008011405 */
[----:B------:R-:W1:Y:S03]  /*18d0*/  LDCU.64 UR26, c[0x0][0x348] ;  /* 0x00006900ff1a77ac */ /* 0x000e660008000a00 */
[----:B------:R-:W-:Y:S02]  /*18e0*/  ULEA.HI UR4, UR4, UR5, URZ, 0x7 ;  /* 0x0000000504047291 */ /* 0x000fe4000f8f38ff */
[----:B------:R-:W-:-:S02]  /*18f0*/  UIADD3 UR5, UPT, UPT, UR6, -0x1, URZ ;  /* 0xffffffff06057890 */ /* 0x000fc4000fffe0ff */
[----:B------:R-:W-:Y:S02]  /*1900*/  USHF.R.S32.HI UR41, URZ, 0x7, UR4 ;  /* 0x00000007ff297899 */ /* 0x000fe40008011404 */
[----:B------:R-:W-:Y:S02]  /*1910*/  UISETP.GE.U32.AND UP2, UPT, UR5, -0xff, UPT ;  /* 0xffffff010500788c */ /* 0x000fe4000bf46070 */
[----:B------:R-:W-:Y:S02]  /*1920*/  UISETP.LT.U32.AND UP0, UPT, UR41, 0x8, UPT ;  /* 0x000000082900788c */ /* 0x000fe4000bf01070 */
[----:B------:R-:W-:Y:S02]  /*1930*/  ULOP3.LUT UR5, UR7, 0x80, URZ, 0xc0, !UPT ;  /* 0x0000008007057892 */ /* 0x000fe4000f8ec0ff */
[----:B------:R-:W-:Y:S01]  /*1940*/  USEL UR40, UR41, 0x8, UP0 ;  /* 0x0000000829287887 */ /* 0x000fe20008000000 */
[----:B------:R-:W3:Y:S03]  /*1950*/  LDCU UR38, c[0x0][0x374] ;  /* 0x00006e80ff2677ac */ /* 0x000ee60008000800 */
[----:B------:R-:W-:-:S02]  /*1960*/  UIADD3 UR4, UPT, UPT, UR40, -0x1, URZ ;  /* 0xffffffff28047890 */ /* 0x000fc4000fffe0ff */
[----:B------:R-:W-:Y:S02]  /*1970*/  @UP2 UIADD3 UR4, UPT, UPT, UR40, URZ, URZ ;  /* 0x000000ff28042290 */ /* 0x000fe4000fffe0ff */
[----:B------:R-:W-:Y:S02]  /*1980*/  ULOP3.LUT UR46, UR46, 0x40, URZ, 0xc0, !UPT ;  /* 0x000000402e2e7892 */ /* 0x000fe4000f8ec0ff */
[----:B------:R-:W-:Y:S02]  /*1990*/  UIADD3 UR30, UPT, UPT, UR13, 0x8400, UR28 ;  /* 0x000084000d1e7890 */ /* 0x000fe4000fffe01c */
[----:B------:R-:W-:Y:S02]  /*19a0*/  ULEA.HI UR44, UR28, UR5, URZ, 0x19 ;  /* 0x000000051c2c7291 */ /* 0x000fe4000f8fc8ff */
[----:B------:R-:W-:Y:S02]  /*19b0*/  UIADD3 UR45, UPT, UPT, UR41, -UR40, URZ ;  /* 0x80000028292d7290 */ /* 0x000fe4000fffe0ff */
[----:B------:R-:W-:-:S02]  /*19c0*/  UIADD3 UR29, UPT, UPT, UR4, 0x1, URZ ;  /* 0x00000001041d7890 */ /* 0x000fc4000fffe0ff */
[----:B------:R-:W-:Y:S01]  /*19d0*/  UIADD3 UR43, UPT, UPT, -UR4, URZ, URZ ;  /* 0x000000ff042b7290 */ /* 0x000fe2000fffe1ff */
[----:B-123--:R-:W-:-:S11]  /*19e0*/  UMOV UR6, URZ ;  /* 0x000000ff00067c82 */ /* 0x00efd60008000000 */
.L_x_42:
[----:B------:R-:W-:-:S09]  /*19f0*/  UISETP.NE.AND UP0, UPT, UR48, URZ, UPT ;  /* 0x000000ff3000728c */ /* 0x000fd2000bf05270 */
[----:B-1----:R-:W-:Y:S05]  /*1a00*/  BRA.U UP0, `(.L_x_23) ;  /* 0x0000000100287547 */ /* 0x002fea000b800000 */
[----:B------:R-:W-:Y:S02]  /*1a10*/  LEA R0, R9, UR13, 0x3 ;  /* 0x0000000d09007c11 */ /* 0x000fe4000f8e18ff */
[----:B------:R-:W-:-:S04]  /*1a20*/  SHF.L.U32 R3, R8, 0x1f, RZ ;  /* 0x0000001f08037819 */ /* 0x000fc800000006ff */
[----:B------:R-:W1:Y:S02]  /*1a30*/  SYNCS.PHASECHK.TRANS64.TRYWAIT P0, [R0+URZ+0x120], R3 ;  /* 0x00012003000075a7 */ /* 0x000e6400080011ff */
[----:B-1----:R-:W-:Y:S05]  /*1a40*/  @!P0 BRA `(.L_x_24) ;  /* 0x0000007400b88947 */ /* 0x002fea0003800000 */
.L_x_128:
[----:B------:R2:W-:Y:S01]  /*1a50*/  SYNCS.ARRIVE.TRANS64.A1T0 RZ, [R0+URZ+0x110], RZ ;  /* 0x000110ff00ff79a7 */ /* 0x0005e200081000ff */
[----:B------:R-:W-:-:S05]  /*1a60*/  VIADD R9, R9, 0x1 ;  /* 0x0000000109097836 */ /* 0x000fca0000000000 */
[----:B------:R-:W-:-:S04]  /*1a70*/  ISETP.NE.AND P0, PT, R9, 0x2, PT ;  /* 0x000000020900780c */ /* 0x000fc80003f05270 */
[----:B-1----:R-:W-:Y:S02]  /*1a80*/  SEL R3, RZ, 0x1, P0 ;  /* 0x00000001ff037807 */ /* 0x002fe40000000000 */
[----:B------:R-:W-:Y:S02]  /*1a90*/  SEL R9, R9, RZ, P0 ;  /* 0x000000ff09097207 */ /* 0x000fe40000000000 */
[----:B------:R-:W-:-:S07]  /*1aa0*/  LOP3.LUT R8, R8, R3, RZ, 0x3c, !PT ;  /* 0x0000000308087212 */ /* 0x000fce00078e3cff */
.L_x_23:
[----:B------:R-:W-:Y:S01]  /*1ab0*/  ULEA UR4, UR6, UR13, 0x3 ;  /* 0x0000000d06047291 */ /* 0x000fe2000f8e18ff */
[----:B--2---:R-:W-:Y:S01]  /*1ac0*/  SHF.L.U32 R0, R12, 0x1f, RZ ;  /* 0x0000001f0c007819 */ /* 0x004fe200000006ff */
[----:B------:R-:W-:Y:S02]  /*1ad0*/  UISETP.GE.U32.AND UP0, UPT, UR47, 0xff, UPT ;  /* 0x000000ff2f00788c */ /* 0x000fe4000bf06070 */
[----:B------:R-:W-:Y:S01]  /*1ae0*/  ULEA UR11, UR20, UR46, 0x7 ;  /* 0x0000002e140b7291 */ /* 0x000fe2000f8e38ff */
[----:B------:R-:W-:-:S04]  /*1af0*/  UMOV UR7, URZ ;  /* 0x000000ff00077c82 */ /* 0x000fc80008000000 */
[----:B------:R1:W2:Y:S01]  /*1b00*/  SYNCS.PHASECHK.TRANS64.TRYWAIT P0, [UR4+0x40], R0 ;  /* 0x00004000ff0075a7 */ /* 0x0002a20008001104 */
[----:B------:R-:W-:-:S04]  /*1b10*/  ULEA.HI UR4, UR16, UR16, URZ, 0x1 ;  /* 0x0000001010047291 */ /* 0x000fc8000f8f08ff */
[----:B------:R-:W-:-:S04]  /*1b20*/  USHF.L.U32 UR4, UR4, 0x7, URZ ;  /* 0x0000000704047899 */ /* 0x000fc800080006ff */
[----:B------:R-:W-:-:S04]  /*1b30*/  ULOP3.LUT UR35, UR4, 0xffffff00, URZ, 0xc0, !UPT ;  /* 0xffffff0004237892 */ /* 0x000fc8000f8ec0ff */
[----:B------:R-:W-:Y:S01]  /*1b40*/  UIADD3 UR35, UPT, UPT, UR44, UR35, URZ ;  /* 0x000000232c237290 */ /* 0x000fe2000fffe0ff */
[----:B------:R-:W-:Y:S11]  /*1b50*/  BRA.U !UP0, `(.L_x_25) ;  /* 0x0000000108c47547 */ /* 0x000ff6000b800000 */
[----:B------:R-:W-:Y:S01]  /*1b60*/  UMOV UR16, UR43 ;  /* 0x0000002b00107c82 */ /* 0x000fe20008000000 */
[----:B------:R-:W-:Y:S01]  /*1b70*/  UMOV UR4, UR6 ;  /* 0x0000000600047c82 */ /* 0x000fe20008000000 */
[----:B------:R-:W-:-:S05]  /*1b80*/  UMOV UR34, URZ ;  /* 0x000000ff00227c82 */ /* 0x000fca0008000000 */
.L_x_31:
[----:B------:R-:W-:Y:S01]  /*1b90*/  ULEA UR33, UR4, UR13, 0x3 ;  /* 0x0000000d04217291 */ /* 0x000fe2000f8e18ff */
[----:B------:R-:W-:Y:S01]  /*1ba0*/  @P3 MOV R2, 0xc000 ;  /* 0x0000c00000023802 */ /* 0x000fe20000000f00 */
[----:B--234-:R-:W-:Y:S10]  /*1bb0*/  @P0 BRA `(.L_x_26) ;  /* 0x00000000000c0947 */ /* 0x01cff40003800000 */
[----:B------:R-:W-:-:S04]  /*1bc0*/  SHF.L.U32 R3, R12, 0x1f, RZ ;  /* 0x0000001f0c037819 */ /* 0x000fc800000006ff */
[----:B------:R-:W2:Y:S02]  /*1bd0*/  SYNCS.PHASECHK.TRANS64.TRYWAIT P0, [UR33+0x40], R3 ;  /* 0x00004003ff0075a7 */ /* 0x000ea40008001121 */
[----:B--2---:R-:W-:Y:S05]  /*1be0*/  @!P0 BRA `(.L_x_27) ;  /* 0x0000007400648947 */ /* 0x004fea0003800000 */
.L_x_26:
[----:B------:R2:W-:Y:S01]  /*1bf0*/  @P3 SYNCS.ARRIVE.TRANS64 RZ, [UR33], R2 ;  /* 0x00000002ffff39a7 */ /* 0x0005e20008000021 */
[----:B------:R-:W-:Y:S02]  /*1c00*/  ULOP3.LUT UR5, UR21, 0x2, URZ, 0xfc, !UPT ;  /* 0x0000000215057892 */ /* 0x000fe4000f8efcff */
[----:B------:R-:W-:Y:S02]  /*1c10*/  UIADD3 UR16, UPT, UPT, UR16, 0x1, URZ ;  /* 0x0000000110107890 */ /* 0x000fe4000fffe0ff */
[----:B------:R-:W-:Y:S02]  /*1c20*/  UISETP.NE.AND UP0, UPT, UR5, 0x2, UPT ;  /* 0x000000020500788c */ /* 0x000fe4000bf05270 */
[----:B------:R-:W-:-:S07]  /*1c30*/  UISETP.NE.AND UP2, UPT, UR16, 0x1, UPT ;  /* 0x000000011000788c */ /* 0x000fce000bf45270 */
[----:B------:R-:W-:Y:S05]  /*1c40*/  BRA.U UP0, `(.L_x_28) ;  /* 0x0000000100047547 */ /* 0x000fea000b800000 */
[----:B------:R-:W-:Y:S05]  /*1c50*/  BPT.TRAP 0x1 ;  /* 0x000000040000795c */ /* 0x000fea0000300000 */
.L_x_28:
[----:B------:R-:W-:Y:S04]  /*1c60*/  BSSY.RECONVERGENT B0, `(.L_x_29) ;  /* 0x0000003000007945 */ /* 0x000fe80003800200 */
[----:B------:R-:W-:Y:S05]  /*1c70*/  @!P2 BRA `(.L_x_30) ;  /* 0x000000000004a947 */ /* 0x000fea0003800000 */
[----:B------:R-:W-:Y:S05]  /*1c80*/  BPT.TRAP 0x1 ;  /* 0x000000040000795c */ /* 0x000fea0000300000 */
.L_x_30:
[----:B------:R-:W-:Y:S05]  /*1c90*/  BSYNC.RECONVERGENT B0 ;  /* 0x0000000000007941 */ /* 0x000fea0003800200 */
.L_x_29:
[----:B------:R-:W-:Y:S02]  /*1ca0*/  UIADD3 UR5, UPT, UPT, UR4, 0x1, URZ ;  /* 0x0000000104057890 */ /* 0x000fe4000fffe0ff */
[----:B------:R-:W-:Y:S02]  /*1cb0*/  ULEA UR32, UR4, UR28, 0xe ;  /* 0x0000001c04207291 */ /* 0x000fe4000f8e70ff */
[----:B------:R-:W-:Y:S02]  /*1cc0*/  UISETP.NE.AND UP0, UPT, UR5, 0x8, UPT ;  /* 0x000000080500788c */ /* 0x000fe4000bf05270 */
[----:B------:R-:W-:Y:S02]  /*1cd0*/  UIADD3 UR14, UP1, UPT, UR26, 0x80, URZ ;  /* 0x000000801a0e7890 */ /* 0x000fe4000ff3e0ff */
[----:B------:R-:W-:Y:S02]  /*1ce0*/  USEL UR7, URZ, 0x1, UP0 ;  /* 0x00000001ff077887 */ /* 0x000fe40008000000 */
[----:B------:R-:W-:-:S02]  /*1cf0*/  USEL UR6, UR5, URZ, UP0 ;  /* 0x000000ff05067287 */ /* 0x000fc40008000000 */
[----:B------:R-:W-:Y:S02]  /*1d00*/  ULEA UR8, UR4, UR13, 0xd ;  /* 0x0000000d04087291 */ /* 0x000fe4000f8e68ff */
[----:B------:R-:W-:Y:S01]  /*1d10*/  ULEA UR5, UR6, UR13, 0x3 ;  /* 0x0000000d06057291 */ /* 0x000fe2000f8e18ff */
[----:B------:R-:W-:Y:S01]  /*1d20*/  LOP3.LUT R12, R12, UR7, RZ, 0x3c, !PT ;  /* 0x000000070c0c7c12 */ /* 0x000fe2000f8e3cff */
[----:B------:R-:W-:Y:S02]  /*1d30*/  UIADD3 UR4, UP0, UPT, UR26, 0x180, URZ ;  /* 0x000001801a047890 */ /* 0x000fe4000ff1e0ff */
[----:B------:R-:W-:Y:S01]  /*1d40*/  ULOP3.LUT UR33, UR33, 0xfefffff8, URZ, 0xc0, !UPT ;  /* 0xfefffff821217892 */ /* 0x000fe2000f8ec0ff */
[----:B-1----:R-:W-:Y:S01]  /*1d50*/  SHF.L.U32 R0, R12, 0x1f, RZ ;  /* 0x0000001f0c007819 */ /* 0x002fe200000006ff */
[----:B------:R-:W-:Y:S02]  /*1d60*/  UIADD3.X UR15, UPT, UPT, URZ, UR27, URZ, UP1, !UPT ;  /* 0x0000001bff0f7290 */ /* 0x000fe40008ffe4ff */
[----:B------:R-:W-:Y:S01]  /*1d70*/  UIADD3 UR32, UPT, UPT, UR13, 0x8400, UR32 ;  /* 0x000084000d207890 */ /* 0x000fe2000fffe020 */
[----:B------:R3:W4:Y:S01]  /*1d80*/  SYNCS.PHASECHK.TRANS64.TRYWAIT P0, [UR5+0x40], R0 ;  /* 0x00004000ff0075a7 */ /* 0x0007220008001105 */
[----:B------:R-:W-:-:S02]  /*1d90*/  UPRMT UR7, URZ, 0x5410, UR24 ;  /* 0x00005410ff077896 */ /* 0x000fc40008000018 */
[----:B------:R-:W-:Y:S02]  /*1da0*/  UIADD3 UR8, UPT, UPT, UR8, 0x28400, URZ ;  /* 0x0002840008087890 */ /* 0x000fe4000fffe0ff */
[----:B------:R-:W-:Y:S01]  /*1db0*/  UIADD3.X UR5, UPT, UPT, URZ, UR27, URZ, UP0, !UPT ;  /* 0x0000001bff057290 */ /* 0x000fe200087fe4ff */
[----:B------:R-:W-:Y:S01]  /*1dc0*/  UMOV UR18, 0x0 ;  /* 0x0000000000127882 */ /* 0x000fe20000000000 */
[----:B------:R-:W-:Y:S01]  /*1dd0*/  UMOV UR19, 0x10000000 ;  /* 0x1000000000137882 */ /* 0x000fe20000000000 */
[----:B------:R-:W-:Y:S01]  /*1de0*/  UMOV UR10, UR34 ;  /* 0x00000022000a7c82 */ /* 0x000fe20008000000 */
[----:B------:R-:W-:Y:S01]  /*1df0*/  UMOV UR12, UR36 ;  /* 0x00000024000c7c82 */ /* 0x000fe20008000000 */
[----:B------:R-:W-:Y:S01]  /*1e00*/  UMOV UR9, UR33 ;  /* 0x0000002100097c82 */ /* 0x000fe20008000000 */
[----:B------:R1:W-:Y:S03]  /*1e10*/  UTMALDG.3D.MULTICAST.2CTA [UR32], [UR14], UR7, desc[UR18] ;  /* 0x000012200e0073b4 */ /* 0x0003e60008211807 */
[----:B------:R2:W-:Y:S01]  /*1e20*/  UTMALDG.3D.2CTA [UR8], [UR4], desc[UR18] ;  /* 0x00001208040075b4 */ /* 0x0005e20008211000 */
[----:B-1----:R-:W-:Y:S01]  /*1e30*/  UIADD3 UR34, UPT, UPT, UR34, 0x80, URZ ;  /* 0x0000008022227890 */ /* 0x002fe2000fffe0ff */
[----:B------:R-:W-:Y:S01]  /*1e40*/  UMOV UR7, UR29 ;  /* 0x0000001d00077c82 */ /* 0x000fe20008000000 */
[----:B--2---:R-:W-:Y:S01]  /*1e50*/  UMOV UR4, UR6 ;  /* 0x0000000600047c82 */ /* 0x004fe20008000000 */
[----:B------:R-:W-:Y:S09]  /*1e60*/  BRA.U UP2, `(.L_x_31) ;  /* 0xfffffffd02487547 */ /* 0x000ff2000b83ffff */
.L_x_25:
[----:B------:R-:W-:Y:S01]  /*1e70*/  ULEA UR4, UR6, UR13, 0x3 ;  /* 0x0000000d06047291 */ /* 0x000fe2000f8e18ff */
[----:B-1-3--:R-:W-:Y:S01]  /*1e80*/  SHF.L.U32 R0, R12, 0x1f, RZ ;  /* 0x0000001f0c007819 */ /* 0x00afe200000006ff */
[----:B------:R-:W-:Y:S01]  /*1e90*/  @!P1 SYNCS.ARRIVE.TRANS64.A1T0 RZ, [UR13+0xa8], RZ ;  /* 0x0000a8ffffff99a7 */ /* 0x000fe2000810000d */
[----:B------:R-:W-:-:S06]  /*1ea0*/  UISETP.GT.AND UP0, UPT, UR41, UR40, UPT ;  /* 0x000000282900728c */ /* 0x000fcc000bf04270 */
[----:B--2-4-:R1:W2:Y:S03]  /*1eb0*/  SYNCS.PHASECHK.TRANS64.TRYWAIT P0, [UR4+0x40], R0 ;  /* 0x00004000ff0075a7 */ /* 0x0142a60008001104 */
[----:B------:R-:W-:Y:S05]  /*1ec0*/  BRA.U !UP0, `(.L_x_32) ;  /* 0x0000000108c07547 */ /* 0x000fea000b800000 */
[----:B------:R-:W-:Y:S01]  /*1ed0*/  UIADD3 UR25, UPT, UPT, UR45, UR7, URZ ;  /* 0x000000072d197290 */ /* 0x000fe2000fffe0ff */
[----:B------:R-:W-:-:S11]  /*1ee0*/  UMOV UR4, UR6 ;  /* 0x0000000600047c82 */ /* 0x000fd60008000000 */
.L_x_38:
[----:B------:R-:W-:Y:S01]  /*1ef0*/  ULEA UR17, UR4, UR13, 0x3 ;  /* 0x0000000d04117291 */ /* 0x000fe2000f8e18ff */
[----:B--2---:R-:W-:Y:S01]  /*1f00*/  @P3 MOV R2, 0xc000 ;  /* 0x0000c00000023802 */ /* 0x004fe20000000f00 */
[----:B--2-4-:R-:W-:Y:S10]  /*1f10*/  @P0 BRA `(.L_x_33) ;  /* 0x00000000000c0947 */ /* 0x014ff40003800000 */
[----:B------:R-:W-:-:S04]  /*1f20*/  SHF.L.U32 R3, R12, 0x1f, RZ ;  /* 0x0000001f0c037819 */ /* 0x000fc800000006ff */
[----:B------:R-:W2:Y:S02]  /*1f30*/  SYNCS.PHASECHK.TRANS64.TRYWAIT P0, [UR17+0x40], R3 ;  /* 0x00004003ff0075a7 */ /* 0x000ea40008001111 */
[----:B--2---:R-:W-:Y:S05]  /*1f40*/  @!P0 BRA `(.L_x_34) ;  /* 0x0000007000a48947 */ /* 0x004fea0003800000 */
.L_x_33:
[----:B------:R2:W-:Y:S01]  /*1f50*/  @P3 SYNCS.ARRIVE.TRANS64 RZ, [UR17], R2 ;  /* 0x00000002ffff39a7 */ /* 0x0005e20008000011 */
[----:B------:R-:W-:-:S04]  /*1f60*/  ULOP3.LUT UR5, UR21, 0x2, URZ, 0xfc, !UPT ;  /* 0x0000000215057892 */ /* 0x000fc8000f8efcff */
[----:B------:R-:W-:-:S09]  /*1f70*/  UISETP.NE.AND UP0, UPT, UR5, 0x2, UPT ;  /* 0x000000020500788c */ /* 0x000fd2000bf05270 */
[----:B------:R-:W-:Y:S05]  /*1f80*/  BRA.U UP0, `(.L_x_35) ;  /* 0x0000000100047547 */ /* 0x000fea000b800000 */
[----:B------:R-:W-:Y:S05]  /*1f90*/  BPT.TRAP 0x1 ;  /* 0x000000040000795c */ /* 0x000fea0000300000 */
.L_x_35:
[----:B------:R-:W-:Y:S04]  /*1fa0*/  BSSY.RECONVERGENT B0, `(.L_x_36) ;  /* 0x0000003000007945 */ /* 0x000fe80003800200 */
[----:B------:R-:W-:Y:S05]  /*1fb0*/  @!P2 BRA `(.L_x_37) ;  /* 0x000000000004a947 */ /* 0x000fea0003800000 */
[----:B------:R-:W-:Y:S05]  /*1fc0*/  BPT.TRAP 0x1 ;  /* 0x000000040000795c */ /* 0x000fea0000300000 */
.L_x_37:
[----:B------:R-:W-:Y:S05]  /*1fd0*/  BSYNC.RECONVERGENT B0 ;  /* 0x0000000000007941 */ /* 0x000fea0003800200 */
.L_x_36:
[----:B------:R-:W-:Y:S02]  /*1fe0*/  UIADD3 UR5, UPT, UPT, UR4, 0x1, URZ ;  /* 0x0000000104057890 */ /* 0x000fe4000fffe0ff */
[----:B------:R-:W-:Y:S02]  /*1ff0*/  UIADD3 UR14, UP1, UPT, UR26, 0x80, URZ ;  /* 0x000000801a0e7890 */ /* 0x000fe4000ff3e0ff */
[----:B------:R-:W-:Y:S02]  /*2000*/  UISETP.NE.AND UP0, UPT, UR5, 0x8, UPT ;  /* 0x000000080500788c */ /* 0x000fe4000bf05270 */
[----:B------:R-:W-:Y:S02]  /*2010*/  ULEA UR16, UR4, UR30, 0xe ;  /* 0x0000001e04107291 */ /* 0x000fe4000f8e70ff */
[----:B------:R-:W-:Y:S02]  /*2020*/  USEL UR8, URZ, 0x1, UP0 ;  /* 0x00000001ff087887 */ /* 0x000fe40008000000 */
[----:B------:R-:W-:-:S02]  /*2030*/  USEL UR6, UR5, URZ, UP0 ;  /* 0x000000ff05067287 */ /* 0x000fc40008000000 */
[----:B------:R-:W-:Y:S02]  /*2040*/  UIADD3 UR22, UP0, UPT, UR26, 0x180, URZ ;  /* 0x000001801a167890 */ /* 0x000fe4000ff1e0ff */
[----:B------:R-:W-:Y:S01]  /*2050*/  LOP3.LUT R12, R12, UR8, RZ, 0x3c, !PT ;  /* 0x000000080c0c7c12 */ /* 0x000fe2000f8e3cff */
[----:B------:R-:W-:Y:S02]  /*2060*/  ULEA UR8, UR4, UR13, 0xd ;  /* 0x0000000d04087291 */ /* 0x000fe4000f8e68ff */
[----:B------:R-:W-:Y:S01]  /*2070*/  ULEA UR5, UR6, UR13, 0x3 ;  /* 0x0000000d06057291 */ /* 0x000fe2000f8e18ff */
[----:B-1----:R-:W-:Y:S01]  /*2080*/  SHF.L.U32 R0, R12, 0x1f, RZ ;  /* 0x0000001f0c007819 */ /* 0x002fe200000006ff */
[----:B------:R-:W-:Y:S02]  /*2090*/  USHF.L.U32 UR18, UR7, 0x7, URZ ;  /* 0x0000000707127899 */ /* 0x000fe400080006ff */
[----:B------:R-:W-:Y:S02]  /*20a0*/  ULOP3.LUT UR17, UR17, 0xfefffff8, URZ, 0xc0, !UPT ;  /* 0xfefffff811117892 */ /* 0x000fe4000f8ec0ff */
[----:B------:R-:W-:-:S02]  /*20b0*/  UIADD3.X UR15, UPT, UPT, URZ, UR27, URZ, UP1, !UPT ;  /* 0x0000001bff0f7290 */ /* 0x000fc40008ffe4ff */
[----:B------:R-:W-:Y:S01]  /*20c0*/  UPRMT UR4, URZ, 0x5410, UR24 ;  /* 0x00005410ff047896 */ /* 0x000fe20008000018 */
[----:B------:R3:W4:Y:S01]  /*20d0*/  SYNCS.PHASECHK.TRANS64.TRYWAIT P0, [UR5+0x40], R0 ;  /* 0x00004000ff0075a7 */ /* 0x0007220008001105 */
[----:B------:R-:W-:Y:S02]  /*20e0*/  UIADD3 UR8, UPT, UPT, UR8, 0x28400, URZ ;  /* 0x0002840008087890 */ /* 0x000fe4000fffe0ff */
[----:B------:R-:W-:Y:S01]  /*20f0*/  UIADD3.X UR23, UPT, UPT, URZ, UR27, URZ, UP0, !UPT ;  /* 0x0000001bff177290 */ /* 0x000fe200087fe4ff */
[----:B------:R-:W-:Y:S01]  /*2100*/  UMOV UR32, 0x0 ;  /* 0x0000000000207882 */ /* 0x000fe20000000000 */
[----:B------:R-:W-:Y:S01]  /*2110*/  UMOV UR33, 0x10000000 ;  /* 0x1000000000217882 */ /* 0x000fe20000000000 */
[----:B------:R-:W-:Y:S01]  /*2120*/  UMOV UR19, UR35 ;  /* 0x0000002300137c82 */ /* 0x000fe20008000000 */
[----:B------:R-:W-:Y:S01]  /*2130*/  UMOV UR20, UR36 ;  /* 0x0000002400147c82 */ /* 0x000fe20008000000 */
[----:B------:R-:W-:Y:S01]  /*2140*/  UMOV UR12, UR36 ;  /* 0x00000024000c7c82 */ /* 0x000fe20008000000 */
[----:B------:R-:W-:Y:S01]  /*2150*/  UMOV UR9, UR17 ;  /* 0x0000001100097c82 */ /* 0x000fe20008000000 */
[----:B------:R-:W-:Y:S01]  /*2160*/  UMOV UR10, UR18 ;  /* 0x00000012000a7c82 */ /* 0x000fe20008000000 */
[----:B------:R1:W-:Y:S01]  /*2170*/  UTMALDG.3D.MULTICAST.2CTA [UR16], [UR14], UR4, desc[UR32] ;  /* 0x000020100e0073b4 */ /* 0x0003e20008211804 */
[----:B------:R-:W-:-:S04]  /*2180*/  UIADD3 UR7, UPT, UPT, UR7, 0x1, URZ ;  /* 0x0000000107077890 */ /* 0x000fc8000fffe0ff */
[----:B------:R-:W-:Y:S01]  /*2190*/  UISETP.NE.AND UP0, UPT, UR7, UR25, UPT ;  /* 0x000000190700728c */ /* 0x000fe2000bf05270 */
[----:B------:R3:W-:Y:S01]  /*21a0*/  UTMALDG.3D.2CTA [UR8], [UR22], desc[UR32] ;  /* 0x00002008160075b4 */ /* 0x0007e20008211000 */
[----:B-1----:R-:W-:-:S07]  /*21b0*/  UMOV UR4, UR6 ;  /* 0x0000000600047c82 */ /* 0x002fce0008000000 */
[----:B---3--:R-:W-:Y:S05]  /*21c0*/  BRA.U UP0, `(.L_x_38) ;  /* 0xfffffffd00487547 */ /* 0x008fea000b83ffff */
.L_x_32:
[C---:B------:R-:W-:Y:S01]  /*21d0*/  LEA R3, R11.reuse, UR13, 0x3 ;  /* 0x0000000d0b037c11 */ /* 0x040fe2000f8e18ff */
[----:B------:R-:W-:Y:S01]  /*21e0*/  NOP ;  /* 0x0000000000007918 */ /* 0x000fe20000000000 */
[----:B-1----:R-:W-:Y:S02]  /*21f0*/  SHF.L.U32 R0, R10, 0x1f, RZ ;  /* 0x0000001f0a007819 */ /* 0x002fe400000006ff */
[----:B------:R-:W-:Y:S02]  /*2200*/  LEA R5, R11, UR13, 0x4 ;  /* 0x0000000d0b057c11 */ /* 0x000fe4000f8e20ff */
[----:B--2-4-:R-:W1:Y:S02]  /*2210*/  SYNCS.PHASECHK.TRANS64.TRYWAIT P0, [R3+URZ+0xb0], R0 ;  /* 0x0000b000030075a7 */ /* 0x014e6400080011ff */
[----:B-1----:R-:W-:Y:S05]  /*2220*/  @!P0 BRA `(.L_x_39) ;  /* 0x0000007000048947 */ /* 0x002fea0003800000 */
.L_x_131:
[----:B------:R-:W2:Y:S01]  /*2230*/  LDS.128 R4, [R5+0x140] ;  /* 0x0001400005047984 */ /* 0x000ea20000000c00 */
[----:B------:R-:W-:Y:S01]  /*2240*/  UISETP.GE.AND UP0, UPT, UR42, 0x1, UPT ;  /* 0x000000012a00788c */ /* 0x000fe2000bf06270 */
[----:B------:R-:W-:Y:S01]  /*2250*/  @!PT LDS RZ, [RZ] ;  /* 0x00000000fffff984 */ /* 0x000fe20000000800 */
[----:B------:R-:W-:Y:S01]  /*2260*/  @!PT LDS RZ, [RZ] ;  /* 0x00000000fffff984 */ /* 0x000fe20000000800 */
[----:B------:R-:W-:Y:S01]  /*2270*/  @!PT LDS RZ, [RZ] ;  /* 0x00000000fffff984 */ /* 0x000fe20000000800 */
[----:B------:R-:W-:Y:S01]  /*2280*/  @!PT LDS RZ, [RZ] ;  /* 0x00000000fffff984 */ /* 0x000fe20000000800 */
[----:B------:R3:W-:Y:S06]  /*2290*/  MEMBAR.ALL.CTA ;  /* 0x0000000000007992 */ /* 0x0007ec0000008000 */
[----:B---3--:R-:W3:Y:S01]  /*22a0*/  FENCE.VIEW.ASYNC.S ;  /* 0x00000000000073c6 */ /* 0x008ee20000000000 */
[----:B--2---:R-:W-:-:S13]  /*22b0*/  LOP3.LUT P0, RZ, R6, 0x1, RZ, 0xc0, !PT ;  /* 0x0000000106ff7812 */ /* 0x004fda000780c0ff */
[----:B---3--:R-:W-:Y:S01]  /*22c0*/  VOTEU.ANY UP1, P0 ;  /* 0x0000000000ff7886 */ /* 0x008fe20000020100 */
[----:B------:R-:W-:-:S13]  /*22d0*/  PLOP3.LUT P0, PT, PT, PT, UP1, 0x80, 0x8 ;  /* 0x000000000008781c */ /* 0x000fda0003f0f018 */
[----:B-1----:R-:W-:Y:S02]  /*22e0*/  @P0 LOP3.LUT R0, R5, 0xffff, RZ, 0xc0, !PT ;  /* 0x0000ffff05000812 */ /* 0x002fe400078ec0ff */
[----:B------:R-:W-:Y:S02]  /*22f0*/  @P0 MOV R2, R4 ;  /* 0x0000000400020202 */ /* 0x000fe40000000f00 */
[----:B------:R-:W-:Y:S01]  /*2300*/  @P0 R2UR UR5, R0 ;  /* 0x00000000000502ca */ /* 0x000fe200000e0000 */
[----:B------:R-:W-:Y:S01]  /*2310*/  VIADD R0, R3, 0xc0 ;  /* 0x000000c003007836 */ /* 0x000fe20000000000 */
[----:B------:R-:W-:Y:S02]  /*2320*/  @P0 SHF.R.U32.HI R4, RZ, 0x10, R5 ;  /* 0x00000010ff040819 */ /* 0x000fe40000011605 */
[----:B------:R-:W-:Y:S02]  /*2330*/  @P0 R2UR UR7, R2 ;  /* 0x00000000020702ca */ /* 0x000fe400000e0000 */
[----:B------:R-:W-:-:S02]  /*2340*/  PRMT R0, RZ, 0x654, R0 ;  /* 0x00000654ff007816 */ /* 0x000fc40000000000 */
[----:B------:R-:W-:Y:S02]  /*2350*/  @P0 R2UR UR4, R4 ;  /* 0x00000000040402ca */ /* 0x000fe400000e0000 */
[----:B------:R1:W-:Y:S03]  /*2360*/  SYNCS.ARRIVE.TRANS64.RED.A1T0 RZ, [R0+URZ], RZ ;  /* 0x000000ff00ff79a7 */ /* 0x0003e600081004ff */
[----:B------:R-:W-:-:S04]  /*2370*/  @UP1 UMOV UR31, UR5 ;  /* 0x00000005001f1c82 */ /* 0x000fc80008000000 */
[----:B------:R-:W-:-:S04]  /*2380*/  @UP1 UMOV UR37, UR7 ;  /* 0x0000000700251c82 */ /* 0x000fc80008000000 */
[----:B------:R-:W-:Y:S01]  /*2390*/  @UP1 UMOV UR36, UR4 ;  /* 0x0000000400241c82 */ /* 0x000fe20008000000 */
[----:B------:R-:W-:Y:S05]  /*23a0*/  BRA.U !UP0, `(.L_x_40) ;  /* 0x0000000108d47547 */ /* 0x000fea000b800000 */
[----:B------:R-:W2:Y:S01]  /*23b0*/  LDCU.128 UR16, c[0x0][0xb10] ;  /* 0x00016200ff1077ac */ /* 0x000ea20008000c00 */
[----:B------:R-:W3:Y:S01]  /*23c0*/  LDCU UR12, c[0x0][0xb20] ;  /* 0x00016400ff0c77ac */ /* 0x000ee20008000800 */
[----:B------:R-:W4:Y:S01]  /*23d0*/  LDCU UR20, c[0x0][0xb0c] ;  /* 0x00016180ff1477ac */ /* 0x000f220008000800 */
[----:B------:R-:W1:Y:S01]  /*23e0*/  LDCU.64 UR8, c[0x0][0xb28] ;  /* 0x00016500ff0877ac */ /* 0x000e620008000a00 */
[----:B------:R-:W-:Y:S02]  /*23f0*/  UISETP.NE.AND UP3, UPT, UR42, 0x1, UPT ;  /* 0x000000012a00788c */ /* 0x000fe4000bf65270 */
[----:B--2---:R-:W-:Y:S02]  /*2400*/  UIMAD.WIDE.U32 UR10, UR38, UR19, URZ ;  /* 0x00000013260a72a5 */ /* 0x004fe4000f8e00ff */
[----:B------:R-:W-:Y:S02]  /*2410*/  UIMAD.WIDE.U32 UR4, UR39, UR16, URZ ;  /* 0x00000010270472a5 */ /* 0x000fe4000f8e00ff */
[----:B------:R-:W-:-:S02]  /*2420*/  UISETP.NE.AND UP0, UPT, UR18, 0x1, UPT ;  /* 0x000000011200788c */ /* 0x000fc4000bf05270 */
[----:B------:R-:W-:Y:S01]  /*2430*/  UIMAD.WIDE.U32 UR22, UR31, UR19, URZ ;  /* 0x000000131f1672a5 */ /* 0x000fe2000f8e00ff */
[----:B------:R-:W-:Y:S02]  /*2440*/  UMOV UR10, UR11 ;  /* 0x0000000b000a7c82 */ /* 0x000fe40008000000 */
[----:B------:R-:W-:Y:S01]  /*2450*/  UMOV UR4, UR5 ;  /* 0x0000000500047c82 */ /* 0x000fe20008000000 */
[----:B---3--:R-:W-:Y:S02]  /*2460*/  USHF.R.U32.HI UR10, URZ, UR12, UR10 ;  /* 0x0000000cff0a7299 */ /* 0x008fe4000801160a */
[----:B----4-:R-:W-:Y:S02]  /*2470*/  UISETP.NE.AND UP2, UPT, UR20, 0x1, UPT ;  /* 0x000000011400788c */ /* 0x010fe4000bf45270 */
[----:B------:R-:W-:Y:S02]  /*2480*/  USHF.R.U32.HI UR4, URZ, UR17, UR4 ;  /* 0x00000011ff047299 */ /* 0x000fe40008011604 */
[----:B------:R-:W-:-:S02]  /*2490*/  USEL UR5, UR38, UR10, !UP0 ;  /* 0x0000000a26057287 */ /* 0x000fc4000c000000 */
[----:B------:R-:W-:Y:S02]  /*24a0*/  USEL UR7, UR39, UR4, !UP2 ;  /* 0x0000000427077287 */ /* 0x000fe4000d000000 */
[----:B-1----:R-:W-:Y:S01]  /*24b0*/  UIMAD.WIDE.U32 UR10, UR5, UR8, URZ ;  /* 0x00000008050a72a5 */ /* 0x002fe2000f8e00ff */
[----:B------:R-:W-:Y:S01]  /*24c0*/  UMOV UR4, UR23 ;  /* 0x0000001700047c82 */ /* 0x000fe20008000000 */
[----:B------:R-:W-:Y:S02]  /*24d0*/  UIMAD.WIDE.U32 UR14, UR37, UR16, URZ ;  /* 0x00000010250e72a5 */ /* 0x000fe4000f8e00ff */
[----:B------:R-:W-:-:S03]  /*24e0*/  UIMAD.WIDE.U32 UR22, UR7, UR8, URZ ;  /* 0x00000008071672a5 */ /* 0x000fc6000f8e00ff */
[----:B------:R-:W-:Y:S01]  /*24f0*/  UMOV UR10, UR11 ;  /* 0x0000000b000a7c82 */ /* 0x000fe20008000000 */
[----:B------:R-:W-:Y:S02]  /*2500*/  USHF.R.U32.HI UR4, URZ, UR12, UR4 ;  /* 0x0000000cff047299 */ /* 0x000fe40008011604 */
[----:B------:R-:W-:Y:S01]  /*2510*/  @UP3 USHF.R.U32.HI UR5, URZ, UR9, UR10 ;  /* 0x00000009ff053299 */ /* 0x000fe2000801160a */
[----:B------:R-:W-:Y:S01]  /*2520*/  UMOV UR14, UR15 ;  /* 0x0000000f000e7c82 */ /* 0x000fe20008000000 */
[----:B------:R-:W-:Y:S01]  /*2530*/  UMOV UR22, UR23 ;  /* 0x0000001700167c82 */ /* 0x000fe20008000000 */
[----:B------:R-:W-:Y:S02]  /*2540*/  USHF.R.U32.HI UR17, URZ, UR17, UR14 ;  /* 0x00000011ff117299 */ /* 0x000fe4000801160e */
[----:B------:R-:W-:Y:S02]  /*2550*/  USEL UR4, UR31, UR4, !UP0 ;  /* 0x000000041f047287 */ /* 0x000fe4000c000000 */
[----:B------:R-:W-:-:S02]  /*2560*/  @UP3 USHF.R.U32.HI UR7, URZ, UR9, UR22 ;  /* 0x00000009ff073299 */ /* 0x000fc40008011616 */
[----:B------:R-:W-:Y:S02]  /*2570*/  UIMAD UR10, UR42, UR5, URZ ;  /* 0x000000052a0a72a4 */ /* 0x000fe4000f8e02ff */
[----:B------:R-:W-:Y:S02]  /*2580*/  USEL UR5, UR37, UR17, !UP2 ;  /* 0x0000001125057287 */ /* 0x000fe4000d000000 */
[----:B------:R-:W-:Y:S02]  /*2590*/  UIMAD UR12, UR42, UR7, URZ ;  /* 0x000000072a0c72a4 */ /* 0x000fe4000f8e02ff */
[----:B------:R-:W-:Y:S02]  /*25a0*/  UISETP.GE.AND UP0, UPT, UR4, UR10, UPT ;  /* 0x0000000a0400728c */ /* 0x000fe4000bf06270 */
[----:B------:R-:W-:Y:S02]  /*25b0*/  UIMAD.WIDE.U32 UR10, UR4, UR8, URZ ;  /* 0x00000008040a72a5 */ /* 0x000fe4000f8e00ff */
[----:B------:R-:W-:-:S02]  /*25c0*/  UISETP.GE.OR UP0, UPT, UR5, UR12, UP0 ;  /* 0x0000000c0500728c */ /* 0x000fc40008706670 */
[----:B------:R-:W-:Y:S02]  /*25d0*/  UIMAD.WIDE.U32 UR14, UR5, UR8, URZ ;  /* 0x00000008050e72a5 */ /* 0x000fe4000f8e00ff */
[----:B------:R-:W-:Y:S01]  /*25e0*/  UIADD3 UR12, UPT, UPT, -UR5, URZ, URZ ;  /* 0x000000ff050c7290 */ /* 0x000fe2000fffe1ff */
[----:B------:R-:W-:Y:S01]  /*25f0*/  UMOV UR10, UR11 ;  /* 0x0000000b000a7c82 */ /* 0x000fe20008000000 */
[----:B------:R-:W-:Y:S02]  /*2600*/  UIADD3 UR11, UPT, UPT, -UR4, URZ, URZ ;  /* 0x000000ff040b7290 */ /* 0x000fe4000fffe1ff */
[----:B------:R-:W-:-:S03]  /*2610*/  USHF.R.U32.HI UR10, URZ, UR9, UR10 ;  /* 0x00000009ff0a7299 */ /* 0x000fc6000801160a */
[----:B------:R-:W-:Y:S01]  /*2620*/  @!UP0 UMOV UR8, UR15 ;  /* 0x0000000f00088c82 */ /* 0x000fe20008000000 */
[----:B------:R-:W-:Y:S02]  /*2630*/  UIMAD UR11, UR18, UR11, UR31 ;  /* 0x0000000b120b72a4 */ /* 0x000fe4000f8e021f */
[----:B------:R-:W-:Y:S02]  /*2640*/  USEL UR10, UR4, UR10, !UP3 ;  /* 0x0000000a040a7287 */ /* 0x000fe4000d800000 */
[----:B------:R-:W-:Y:S02]  /*2650*/  @!UP0 USHF.R.U32.HI UR8, URZ, UR9, UR8 ;  /* 0x00000009ff088299 */ /* 0x000fe40008011608 */
[----:B------:R-:W-:Y:S02]  /*2660*/  UIADD3 UR9, UPT, UPT, -UR10, URZ, URZ ;  /* 0x000000ff0a097290 */ /* 0x000fe4000fffe1ff */
[----:B------:R-:W-:Y:S02]  /*2670*/  @!UP0 USEL UR8, UR5, UR8, !UP3 ;  /* 0x0000000805088287 */ /* 0x000fe4000d800000 */
[----:B------:R-:W-:-:S02]  /*2680*/  UIMAD UR9, UR42, UR9, UR4 ;  /* 0x000000092a0972a4 */ /* 0x000fc4000f8e0204 */
[----:B------:R-:W-:Y:S02]  /*2690*/  @!UP0 UIADD3 UR10, UPT, UPT, UR10, -UR8, URZ ;  /* 0x800000080a0a8290 */ /* 0x000fe4000fffe0ff */
[----:B------:R-:W-:Y:S02]  /*26a0*/  @!UP0 UIMAD UR8, UR9, UR7, UR8 ;  /* 0x00000007090882a4 */ /* 0x000fe4000f8e0208 */
[----:B------:R-:W-:Y:S02]  /*26b0*/  @!UP0 UIMAD UR4, UR42, UR10, UR5 ;  /* 0x0000000a2a0482a4 */ /* 0x000fe4000f8e0205 */
[----:B------:R-:W-:Y:S02]  /*26c0*/  UIMAD UR7, UR20, UR12, UR37 ;  /* 0x0000000c140772a4 */ /* 0x000fe4000f8e0225 */
[----:B------:R-:W-:Y:S01]  /*26d0*/  UIMAD UR31, UR4, UR18, UR11 ;  /* 0x00000012041f72a4 */ /* 0x000fe2000f8e020b */
[----:B------:R-:W-:Y:S02]  /*26e0*/  @!UP0 UMOV UR5, UR8 ;  /* 0x0000000800058c82 */ /* 0x000fe40008000000 */
[----:B------:R-:W-:-:S12]  /*26f0*/  UIMAD UR37, UR5, UR20, UR7 ;  /* 0x00000014052572a4 */ /* 0x000fd8000f8e0207 */
.L_x_40:
[----:B------:R-:W2:Y:S02]  /*2700*/  LDCU UR4, c[0x0][0xb30] ;  /* 0x00016600ff0477ac */ /* 0x000ea40008000800 */
[----:B--2---:R-:W-:-:S09]  /*2710*/  UISETP.NE.AND UP0, UPT, UR4, 0x1, UPT ;  /* 0x000000010400788c */ /* 0x004fd2000bf05270 */
[----:B------:R-:W-:Y:S05]  /*2720*/  BRA.U UP0, `(.L_x_41) ;  /* 0x0000000100447547 */ /* 0x000fea000b800000 */
[----:B------:R-:W2:Y:S01]  /*2730*/  LDCU.128 UR16, c[0x0][0xb10] ;  /* 0x00016200ff1077ac */ /* 0x000ea20008000c00 */
[----:B------:R-:W3:Y:S01]  /*2740*/  LDCU UR10, c[0x0][0xb0c] ;  /* 0x00016180ff0a77ac */ /* 0x000ee20008000800 */
[----:B------:R-:W4:Y:S01]  /*2750*/  LDCU UR7, c[0x0][0xb20] ;  /* 0x00016400ff0777ac */ /* 0x000f220008000800 */
[----:B--2---:R-:W-:Y:S02]  /*2760*/  UIMAD.WIDE.U32 UR8, UR37, UR16, URZ ;  /* 0x00000010250872a5 */ /* 0x004fe4000f8e00ff */
[----:B------:R-:W-:Y:S02]  /*2770*/  UIMAD.WIDE.U32 UR4, UR31, UR19, URZ ;  /* 0x000000131f0472a5 */ /* 0x000fe4000f8e00ff */
[----:B---3--:R-:W-:Y:S02]  /*2780*/  UISETP.NE.AND UP2, UPT, UR10, 0x1, UPT ;  /* 0x000000010a00788c */ /* 0x008fe4000bf45270 */
[----:B------:R-:W-:Y:S01]  /*2790*/  UISETP.NE.AND UP0, UPT, UR18, 0x1, UPT ;  /* 0x000000011200788c */ /* 0x000fe2000bf05270 */
[----:B------:R-:W-:-:S02]  /*27a0*/  UMOV UR8, UR9 ;  /* 0x0000000900087c82 */ /* 0x000fc40008000000 */
[----:B------:R-:W-:Y:S01]  /*27b0*/  UMOV UR4, UR5 ;  /* 0x0000000500047c82 */ /* 0x000fe20008000000 */
[----:B------:R-:W-:Y:S02]  /*27c0*/  USHF.R.U32.HI UR17, URZ, UR17, UR8 ;  /* 0x00000011ff117299 */ /* 0x000fe40008011608 */
[----:B----4-:R-:W-:Y:S02]  /*27d0*/  USHF.R.U32.HI UR4, URZ, UR7, UR4 ;  /* 0x00000007ff047299 */ /* 0x010fe40008011604 */
[----:B------:R-:W-:Y:S02]  /*27e0*/  USEL UR5, UR37, UR17, !UP2 ;  /* 0x0000001125057287 */ /* 0x000fe4000d000000 */
[----:B------:R-:W-:-:S04]  /*27f0*/  USEL UR4, UR31, UR4, !UP0 ;  /* 0x000000041f047287 */ /* 0x000fc8000c000000 */
[----:B------:R-:W-:Y:S02]  /*2800*/  UIADD3 UR7, UPT, UPT, UR5, -UR4, URZ ;  /* 0x8000000405077290 */ /* 0x000fe4000fffe0ff */
[----:B------:R-:W-:Y:S02]  /*2810*/  UIADD3 UR4, UPT, UPT, -UR5, UR4, URZ ;  /* 0x0000000405047290 */ /* 0x000fe4000fffe1ff */
[----:B------:R-:W-:Y:S02]  /*2820*/  UIMAD UR31, UR7, UR18, UR31 ;  /* 0x00000012071f72a4 */ /* 0x000fe4000f8e021f */
[----:B------:R-:W-:-:S12]  /*2830*/  UIMAD UR37, UR4, UR10, UR37 ;  /* 0x0000000a042572a4 */ /* 0x000fd8000f8e0225 */
.L_x_41:
[----:B------:R-:W-:Y:S01]  /*2840*/  VIADD R11, R11, 0x1 ;  /* 0x000000010b0b7836 */ /* 0x000fe20000000000 */
[----:B------:R-:W-:Y:S01]  /*2850*/  PLOP3.LUT P1, PT, PT, PT, PT, 0x80, 0x8 ;  /* 0x000000000008781c */ /* 0x000fe20003f2f070 */
[----:B------:R-:W-:Y:S02]  /*2860*/  UIADD3 UR16, UPT, UPT, UR37, UR62, URZ ;  /* 0x0000003e25107290 */ /* 0x000fe4000fffe0ff */
[----:B------:R-:W-:Y:S01]  /*2870*/  UIADD3 UR20, UPT, UPT, UR31, UR59, URZ ;  /* 0x0000003b1f147290 */ /* 0x000fe2000fffe0ff */
[----:B------:R-:W-:-:S04]  /*2880*/  ISETP.NE.AND P0, PT, R11, 0x2, PT ;  /* 0x000000020b00780c */ /* 0x000fc80003f05270 */
[----:B------:R-:W-:Y:S02]  /*2890*/  SEL R3, RZ, 0x1, P0 ;  /* 0x00000001ff037807 */ /* 0x000fe40000000000 */
[----:B------:R-:W-:Y:S02]  /*28a0*/  SEL R11, R11, RZ, P0 ;  /* 0x000000ff0b0b7207 */ /* 0x000fe40000000000 */
[----:B------:R-:W-:Y:S01]  /*28b0*/  LOP3.LUT R10, R10, R3, RZ, 0x3c, !PT ;  /* 0x000000030a0a7212 */ /* 0x000fe200078e3cff */
[----:B------:R-:W-:Y:S06]  /*28c0*/  BRA.U UP1, `(.L_x_42) ;  /* 0xfffffff101487547 */ /* 0x000fec000b83ffff */
[----:B------:R-:W-:Y:S01]  /*28d0*/  UIADD3 UR13, UPT, UPT, UR13, 0x40, URZ ;  /* 0x000000400d0d7890 */ /* 0x000fe2000fffe0ff */
[----:B------:R-:W-:-:S03]  /*28e0*/  SHF.L.U32 R3, R12, 0x1f, RZ ;  /* 0x0000001f0c037819 */ /* 0x000fc600000006ff */
[----:B------:R-:W-:-:S09]  /*28f0*/  ULEA UR4, UR6, UR13, 0x3 ;  /* 0x0000000d06047291 */ /* 0x000fd2000f8e18ff */
[----:B------:R-:W2:Y:S02]  /*2900*/  SYNCS.PHASECHK.TRANS64.TRYWAIT P0, [UR4], R3 ;  /* 0x00000003ff0075a7 */ /* 0x000ea40008001104 */
[----:B--2---:R-:W-:Y:S05]  /*2910*/  @!P0 BRA `(.L_x_43) ;  /* 0x00000068005c8947 */ /* 0x004fea0003800000 */
.L_x_133:
[----:B------:R-:W-:-:S04]  /*2920*/  UIADD3 UR4, UPT, UPT, UR6, 0x1, URZ ;  /* 0x0000000106047890 */ /* 0x000fc8000fffe0ff */
[----:B------:R-:W-:-:S04]  /*2930*/  UISETP.NE.AND UP0, UPT, UR4, 0x8, UPT ;  /* 0x000000080400788c */ /* 0x000fc8000bf05270 */
[----:B------:R-:W-:Y:S02]  /*2940*/  USEL UR6, URZ, 0x1, UP0 ;  /* 0x00000001ff067887 */ /* 0x000fe40008000000 */
[----:B------:R-:W-:-:S04]  /*2950*/  USEL UR4, UR4, URZ, UP0 ;  /* 0x000000ff04047287 */ /* 0x000fc80008000000 */
[----:B------:R-:W-:Y:S01]  /*2960*/  ULEA UR5, UR4, UR13, 0x3 ;  /* 0x0000000d04057291 */ /* 0x000fe2000f8e18ff */
[----:B------:R-:W-:-:S04]  /*2970*/  LOP3.LUT R2, R12, UR6, RZ, 0x3c, !PT ;  /* 0x000000060c027c12 */ /* 0x000fc8000f8e3cff */
[----:B-1----:R-:W-:-:S04]  /*2980*/  SHF.L.U32 R3, R2, 0x1f, RZ ;  /* 0x0000001f02037819 */ /* 0x002fc800000006ff */
[----:B------:R-:W1:Y:S02]  /*2990*/  SYNCS.PHASECHK.TRANS64.TRYWAIT P0, [UR5], R3 ;  /* 0x00000003ff0075a7 */ /* 0x000e640008001105 */
[----:B-1----:R-:W-:Y:S05]  /*29a0*/  @!P0 BRA `(.L_x_44) ;  /* 0x0000006800508947 */ /* 0x002fea0003800000 */
.L_x_135:
        /* <DEDUP_REMOVED lines=9> */
.L_x_137:
        /* <DEDUP_REMOVED lines=9> */
.L_x_139:
        /* <DEDUP_REMOVED lines=9> */
.L_x_141:
        /* <DEDUP_REMOVED lines=9> */
.L_x_143:
        /* <DEDUP_REMOVED lines=9> */
.L_x_145:
[----:B------:R-:W-:-:S04]  /*2c80*/  UIADD3 UR4, UPT, UPT, UR4, 0x1, URZ ;  /* 0x0000000104047890 */ /* 0x000fc8000fffe0ff */
[----:B------:R-:W-:-:S04]  /*2c90*/  UISETP.NE.AND UP0, UPT, UR4, 0x8, UPT ;  /* 0x000000080400788c */ /* 0x000fc8000bf05270 */
[----:B------:R-:W-:Y:S02]  /*2ca0*/  USEL UR5, URZ, 0x1, UP0 ;  /* 0x00000001ff057887 */ /* 0x000fe40008000000 */
[----:B------:R-:W-:-:S04]  /*2cb0*/  USEL UR4, UR4, URZ, UP0 ;  /* 0x000000ff04047287 */ /* 0x000fc80008000000 */
[----:B------:R-:W-:Y:S01]  /*2cc0*/  ULEA UR4, UR4, UR13, 0x3 ;  /* 0x0000000d04047291 */ /* 0x000fe2000f8e18ff */
[----:B-1----:R-:W-:-:S04]  /*2cd0*/  LOP3.LUT R3, R2, UR5, RZ, 0x3c, !PT ;  /* 0x0000000502037c12 */ /* 0x002fc8000f8e3cff */
[----:B------:R-:W-:Y:S01]  /*2ce0*/  SHF.L.U32 R3, R3, 0x1f, RZ ;  /* 0x0000001f03037819 */ /* 0x000fe200000006ff */
[----:B------:R-:W-:-:S07]  /*2cf0*/  IMAD.U32 R0, RZ, RZ, UR4 ;  /* 0x00000004ff007e24 */ /* 0x000fce000f8e00ff */
.L_x_50:
[----:B-1----:R1:W2:Y:S02]  /*2d00*/  SYNCS.PHASECHK.TRANS64.TRYWAIT P0, [R0+URZ], R3 ;  /* 0x00000003000075a7 */ /* 0x0022a400080011ff */
[----:B--2---:R-:W-:Y:S05]  /*2d10*/  @!P0 NANOSLEEP.SYNCS 0x989680 ;  /* 0x009896800000895d */ /* 0x004fea0003900000 */
[----:B------:R-:W2:Y:S02]  /*2d20*/  @!P0 SYNCS.PHASECHK.TRANS64 P0, [R0+URZ], R3 ;  /* 0x00000003000085a7 */ /* 0x000ea400080010ff */
[----:B--2---:R-:W-:Y:S05]  /*2d30*/  @P0 EXIT ;  /* 0x000000000000094d */ /* 0x004fea0003800000 */
[----:B------:R-:W-:Y:S05]  /*2d40*/  BRA `(.L_x_50) ;  /* 0xfffffffc00ec7947 */ /* 0x000fea000383ffff */
.L_x_22:
[----:B------:R-:W-:-:S04]  /*2d50*/  UISETP.NE.AND UP0, UPT, UR48, URZ, UPT ;  /* 0x000000ff3000728c */ /* 0x000fc8000bf05270 */
[----:B------:R-:W-:-:S09]  /*2d60*/  UISETP.NE.OR UP0, UPT, UR13, 0x1, UP0 ;  /* 0x000000010d00788c */ /* 0x000fd20008705670 */
[----:B------:R-:W-:Y:S05]  /*2d70*/  BRA.U UP0, `(.L_x_51) ;  /* 0x0000000500487547 */ /* 0x000fea000b800000 */
[----:B------:R-:W-:Y:S01]  /*2d80*/  ISETP.GE.U32.AND P2, PT, R0, 0x4, PT ;  /* 0x000000040000780c */ /* 0x000fe20003f46070 */
[----:B------:R-:W-:Y:S01]  /*2d90*/  IMAD.MOV.U32 R12, RZ, RZ, 0x1 ;  /* 0x00000001ff0c7424 */ /* 0x000fe200078e00ff */
[----:B------:R-:W-:Y:S02]  /*2da0*/  CS2R R10, SRZ ;  /* 0x00000000000a7805 */ /* 0x000fe4000001ff00 */
[----:B------:R-:W-:Y:S01]  /*2db0*/  CS2R R8, SRZ ;  /* 0x0000000000087805 */ /* 0x000fe2000001ff00 */
[----:B------:R-:W-:Y:S01]  /*2dc0*/  UMOV UR4, 0x400 ;  /* 0x0000040000047882 */ /* 0x000fe20000000000 */
[----:B------:R-:W-:Y:S01]  /*2dd0*/  UMOV UR5, URZ ;  /* 0x000000ff00057c82 */ /* 0x000fe20008000000 */
[----:B------:R-:W-:-:S12]  /*2de0*/  ULEA UR6, UR48, UR4, 0x18 ;  /* 0x0000000430067291 */ /* 0x000fd8000f8ec0ff */
.L_x_55:
[----:B------:R-:W-:Y:S02]  /*2df0*/  LEA R2, R8, UR6, 0x3 ;  /* 0x0000000608027c11 */ /* 0x000fe4000f8e18ff */
[----:B------:R-:W-:-:S03]  /*2e00*/  SHF.L.U32 R5, R9, 0x1f, RZ ;  /* 0x0000001f09057819 */ /* 0x000fc600000006ff */
[----:B------:R-:W-:Y:S01]  /*2e10*/  VIADD R4, R2, 0x120 ;  /* 0x0000012002047836 */ /* 0x000fe20000000000 */
[----:B------:R-:W1:Y:S02]  /*2e20*/  SYNCS.PHASECHK.TRANS64.TRYWAIT P0, [R2+URZ+0x110], R5 ;  /* 0x00011005020075a7 */ /* 0x000e6400080011ff */
[----:B-1----:R-:W-:Y:S05]  /*2e30*/  @!P0 BRA `(.L_x_52) ;  /* 0x0000006400bc8947 */ /* 0x002fea0003800000 */
.L_x_146:
[----:B------:R-:W-:Y:S01]  /*2e40*/  ULEA UR4, UR5, UR6, 0x3 ;  /* 0x0000000605047291 */ /* 0x000fe2000f8e18ff */
[----:B------:R-:W-:Y:S02]  /*2e50*/  PRMT R4, RZ, 0x654, R4 ;  /* 0x00000654ff047816 */ /* 0x000fe40000000004 */
[----:B-1----:R-:W-:Y:S01]  /*2e60*/  SHF.L.U32 R5, R12, 0x1f, RZ ;  /* 0x0000001f0c057819 */ /* 0x002fe200000006ff */
[----:B------:R-:W-:Y:S01]  /*2e70*/  UIADD3 UR7, UPT, UPT, UR4, 0xb0, URZ ;  /* 0x000000b004077890 */ /* 0x000fe2000fffe0ff */
[----:B------:R1:W-:Y:S05]  /*2e80*/  SYNCS.ARRIVE.TRANS64.RED.A1T0 RZ, [R4+URZ], RZ ;  /* 0x000000ff04ff79a7 */ /* 0x0003ea00081004ff */
[----:B------:R-:W-:Y:S01]  /*2e90*/  IMAD.U32 R7, RZ, RZ, UR7 ;  /* 0x00000007ff077e24 */ /* 0x000fe2000f8e00ff */
[----:B------:R-:W2:Y:S04]  /*2ea0*/  SYNCS.PHASECHK.TRANS64.TRYWAIT P0, [UR4+0xc0], R5 ;  /* 0x0000c005ff0075a7 */ /* 0x000ea80008001104 */
[----:B------:R-:W-:Y:S01]  /*2eb0*/  PRMT R6, R0, 0x654, R7 ;  /* 0x0000065400067816 */ /* 0x000fe20000000007 */
[----:B-1----:R-:W-:Y:S01]  /*2ec0*/  @!P2 IMAD.MOV.U32 R4, RZ, RZ, 0x10 ;  /* 0x00000010ff04a424 */ /* 0x002fe200078e00ff */
[----:B--2---:R-:W-:Y:S06]  /*2ed0*/  @!P0 BRA `(.L_x_53) ;  /* 0x0000006400a88947 */ /* 0x004fec0003800000 */
.L_x_148:
[----:B------:R-:W-:Y:S01]  /*2ee0*/  ULEA UR8, UR5, UR6, 0x4 ;  /* 0x0000000605087291 */ /* 0x000fe2000f8e20ff */
[----:B------:R-:W-:Y:S01]  /*2ef0*/  SEL R3, R6, R3, !P2 ;  /* 0x0000000306037207 */ /* 0x000fe20005000000 */
[----:B------:R-:W-:Y:S01]  /*2f00*/  UIADD3 UR9, UPT, UPT, UR4, 0xb0, URZ ;  /* 0x000000b004097890 */ /* 0x000fe2000fffe0ff */
[----:B-1----:R-:W-:Y:S01]  /*2f10*/  LEA R2, R11, UR6, 0x3 ;  /* 0x000000060b027c11 */ /* 0x002fe2000f8e18ff */
[----:B------:R-:W-:Y:S01]  /*2f20*/  UIADD3 UR8, UPT, UPT, UR8, 0x140, URZ ;  /* 0x0000014008087890 */ /* 0x000fe2000fffe0ff */
[----:B------:R-:W-:Y:S01]  /*2f30*/  SHF.L.U32 R5, R10, 0x1f, RZ ;  /* 0x0000001f0a057819 */ /* 0x000fe200000006ff */
[----:B------:R1:W-:Y:S01]  /*2f40*/  @!P2 SYNCS.ARRIVE.TRANS64.RED RZ, [R3+URZ], R4 ;  /* 0x0000000403ffa9a7 */ /* 0x0003e200080004ff */
[----:B------:R-:W-:Y:S01]  /*2f50*/  UIADD3 UR4, UPT, UPT, UR5, 0x1, URZ ;  /* 0x0000000105047890 */ /* 0x000fe2000fffe0ff */
[----:B------:R-:W-:-:S03]  /*2f60*/  VIADD R8, R8, 0x1 ;  /* 0x0000000108087836 */ /* 0x000fc60000000000 */
[----:B------:R-:W-:Y:S02]  /*2f70*/  UISETP.NE.AND UP0, UPT, UR4, 0x2, UPT ;  /* 0x000000020400788c */ /* 0x000fe4000bf05270 */
[----:B------:R-:W-:Y:S06]  /*2f80*/  UGETNEXTWORKID.BROADCAST [UR8], [UR9] ;  /* 0x00000000080073ca */ /* 0x000fec0008000100 */
[----:B------:R-:W-:Y:S01]  /*2f90*/  USEL UR7, URZ, 0x1, UP0 ;  /* 0x00000001ff077887 */ /* 0x000fe20008000000 */
[----:B------:R-:W-:Y:S01]  /*2fa0*/  ISETP.NE.AND P0, PT, R8, 0x2, PT ;  /* 0x000000020800780c */ /* 0x000fe20003f05270 */
[----:B------:R-:W-:Y:S01]  /*2fb0*/  USEL UR5, UR4, URZ, UP0 ;  /* 0x000000ff04057287 */ /* 0x000fe20008000000 */
[----:B------:R-:W2:Y:S03]  /*2fc0*/  SYNCS.PHASECHK.TRANS64.TRYWAIT P1, [R2+URZ+0xb0], R5 ;  /* 0x0000b005020075a7 */ /* 0x000ea600080211ff */
[----:B------:R-:W-:Y:S01]  /*2fd0*/  LOP3.LUT R12, R12, UR7, RZ, 0x3c, !PT ;  /* 0x000000070c0c7c12 */ /* 0x000fe2000f8e3cff */
[----:B-12---:R-:W-:Y:S07]  /*2fe0*/  @!P1 BRA `(.L_x_54) ;  /* 0x00000064007c9947 */ /* 0x006fee0003800000 */
.L_x_149:
[C---:B------:R-:W-:Y:S01]  /*2ff0*/  LEA R4, R11.reuse, UR6, 0x4 ;  /* 0x000000060b047c11 */ /* 0x040fe2000f8e20ff */
[----:B-1----:R-:W-:Y:S01]  /*3000*/  VIADD R2, R2, 0xc0 ;  /* 0x000000c002027836 */ /* 0x002fe20000000000 */
[----:B------:R-:W-:Y:S01]  /*3010*/  SEL R8, R8, RZ, P0 ;  /* 0x000000ff08087207 */ /* 0x000fe20000000000 */
[----:B------:R-:W-:-:S03]  /*3020*/  VIADD R11, R11, 0x1 ;  /* 0x000000010b0b7836 */ /* 0x000fc60000000000 */
[----:B------:R-:W1:Y:S01]  /*3030*/  LDS.128 R4, [R4+0x140] ;  /* 0x0001400004047984 */ /* 0x000e620000000c00 */
[----:B------:R-:W-:Y:S02]  /*3040*/  PRMT R2, RZ, 0x654, R2 ;  /* 0x00000654ff027816 */ /* 0x000fe40000000002 */
[C---:B------:R-:W-:Y:S01]  /*3050*/  ISETP.NE.AND P1, PT, R11.reuse, 0x2, PT ;  /* 0x000000020b00780c */ /* 0x040fe20003f25270 */
[----:B------:R-:W-:Y:S01]  /*3060*/  @!PT LDS RZ, [RZ] ;  /* 0x00000000fffff984 */ /* 0x000fe20000000800 */
[----:B------:R-:W-:Y:S01]  /*3070*/  @!PT LDS RZ, [RZ] ;  /* 0x00000000fffff984 */ /* 0x000fe20000000800 */
[----:B------:R-:W-:Y:S01]  /*3080*/  @!PT LDS RZ, [RZ] ;  /* 0x00000000fffff984 */ /* 0x000fe20000000800 */
[----:B------:R-:W-:Y:S01]  /*3090*/  @!PT LDS RZ, [RZ] ;  /* 0x00000000fffff984 */ /* 0x000fe20000000800 */
[----:B------:R2:W-:Y:S06]  /*30a0*/  MEMBAR.ALL.CTA ;  /* 0x0000000000007992 */ /* 0x0005ec0000008000 */
[----:B--2---:R-:W2:Y:S01]  /*30b0*/  FENCE.VIEW.ASYNC.S ;  /* 0x00000000000073c6 */ /* 0x004ea20000000000 */
[----:B------:R-:W-:Y:S01]  /*30c0*/  SEL R11, R11, RZ, P1 ;  /* 0x000000ff0b0b7207 */ /* 0x000fe20000800000 */
[----:B--2---:R2:W-:Y:S01]  /*30d0*/  SYNCS.ARRIVE.TRANS64.RED.A1T0 RZ, [R2+URZ], RZ ;  /* 0x000000ff02ff79a7 */ /* 0x0045e200081004ff */
[----:B-1----:R-:W-:-:S02]  /*30e0*/  LOP3.LUT P3, RZ, R6, 0x1, RZ, 0xc0, !PT ;  /* 0x0000000106ff7812 */ /* 0x002fc4000786c0ff */
[----:B------:R-:W-:-:S04]  /*30f0*/  SEL R5, RZ, 0x1, P1 ;  /* 0x00000001ff057807 */ /* 0x000fc80000800000 */
[----:B------:R-:W-:Y:S02]  /*3100*/  LOP3.LUT R10, R10, R5, RZ, 0x3c, !PT ;  /* 0x000000050a0a7212 */ /* 0x000fe400078e3cff */
[----:B--2---:R-:W-:-:S04]  /*3110*/  SEL R2, RZ, 0x1, P0 ;  /* 0x00000001ff027807 */ /* 0x004fc80000000000 */
[----:B------:R-:W-:Y:S01]  /*3120*/  LOP3.LUT R9, R9, R2, RZ, 0x3c, !PT ;  /* 0x0000000209097212 */ /* 0x000fe200078e3cff */
[----:B------:R-:W-:Y:S06]  /*3130*/  @P3 BRA `(.L_x_55) ;  /* 0xfffffffc002c3947 */ /* 0x000fec000383ffff */
[----:B------:R-:W-:Y:S01]  /*3140*/  ULEA UR4, UR5, UR6, 0x3 ;  /* 0x0000000605047291 */ /* 0x000fe2000f8e18ff */
[----:B------:R-:W-:-:S08]  /*3150*/  SHF.L.U32 R3, R12, 0x1f, RZ ;  /* 0x0000001f0c037819 */ /* 0x000fd000000006ff */
[----:B------:R-:W1:Y:S02]  /*3160*/  SYNCS.PHASECHK.TRANS64 P0, [UR4+0xc0], R3 ;  /* 0x0000c003ff0075a7 */ /* 0x000e640008001004 */
[----:B-1----:R-:W-:Y:S05]  /*3170*/  @P0 BRA `(.L_x_56) ;  /* 0x0000000000080947 */ /* 0x002fea0003800000 */
[----:B------:R-:W1:Y:S02]  /*3180*/  SYNCS.PHASECHK.TRANS64.TRYWAIT P0, [UR4+0xc0], R3 ;  /* 0x0000c003ff0075a7 */ /* 0x000e640008001104 */
[----:B-1----:R-:W-:Y:S05]  /*3190*/  @!P0 BRA `(.L_x_57) ;  /* 0x0000006400248947 */ /* 0x002fea0003800000 */
.L_x_56:
[----:B------:R-:W-:-:S04]  /*31a0*/  UIADD3 UR7, UPT, UPT, UR5, 0x1, URZ ;  /* 0x0000000105077890 */ /* 0x000fc8000fffe0ff */
[----:B------:R-:W-:-:S04]  /*31b0*/  UISETP.NE.AND UP0, UPT, UR7, 0x2, UPT ;  /* 0x000000020700788c */ /* 0x000fc8000bf05270 */
[----:B------:R-:W-:Y:S02]  /*31c0*/  USEL UR8, URZ, 0x1, UP0 ;  /* 0x00000001ff087887 */ /* 0x000fe40008000000 */
[----:B------:R-:W-:-:S04]  /*31d0*/  USEL UR7, UR7, URZ, UP0 ;  /* 0x000000ff07077287 */ /* 0x000fc80008000000 */
[----:B------:R-:W-:Y:S01]  /*31e0*/  ULEA UR7, UR7, UR6, 0x3 ;  /* 0x0000000607077291 */ /* 0x000fe2000f8e18ff */
[----:B-1----:R-:W-:-:S04]  /*31f0*/  LOP3.LUT R3, R12, UR8, RZ, 0x3c, !PT ;  /* 0x000000080c037c12 */ /* 0x002fc8000f8e3cff */
[----:B------:R-:W-:-:S04]  /*3200*/  SHF.L.U32 R0, R3, 0x1f, RZ ;  /* 0x0000001f03007819 */ /* 0x000fc800000006ff */
[----:B------:R-:W1:Y:S02]  /*3210*/  SYNCS.PHASECHK.TRANS64 P0, [UR7+0xc0], R0 ;  /* 0x0000c000ff0075a7 */ /* 0x000e640008001007 */
[----:B-1----:R-:W-:Y:S05]  /*3220*/  @P0 EXIT ;  /* 0x000000000000094d */ /* 0x002fea0003800000 */
[----:B------:R-:W-:Y:S02]  /*3230*/  SHF.L.U32 R3, R3, 0x1f, RZ ;  /* 0x0000001f03037819 */ /* 0x000fe400000006ff */
[----:B------:R-:W-:-:S07]  /*3240*/  MOV R0, UR7 ;  /* 0x0000000700007c02 */ /* 0x000fce0008000f00 */
.L_x_58:
[----:B-1----:R1:W2:Y:S02]  /*3250*/  SYNCS.PHASECHK.TRANS64.TRYWAIT P0, [R0+URZ+0xc0], R3 ;  /* 0x0000c003000075a7 */ /* 0x0022a400080011ff */
[----:B--2---:R-:W-:Y:S05]  /*3260*/  @!P0 NANOSLEEP.SYNCS 0x989680 ;  /* 0x009896800000895d */ /* 0x004fea0003900000 */
[----:B------:R-:W2:Y:S02]  /*3270*/  @!P0 SYNCS.PHASECHK.TRANS64 P0, [R0+URZ+0xc0], R3 ;  /* 0x0000c003000085a7 */ /* 0x000ea400080010ff */
[----:B--2---:R-:W-:Y:S05]  /*3280*/  @P0 EXIT ;  /* 0x000000000000094d */ /* 0x004fea0003800000 */
[----:B------:R-:W-:Y:S05]  /*3290*/  BRA `(.L_x_58) ;  /* 0xfffffffc00ec7947 */ /* 0x000fea000383ffff */
.L_x_51:
[----:B------:R-:W-:Y:S05]  /*32a0*/  BRA.U UP4, `(.L_x_59) ;  /* 0x0000001104d87547 */ /* 0x000fea000b800000 */
[----:B------:R-:W-:Y:S01]  /*32b0*/  UMOV UR4, 0x40 ;  /* 0x0000004000047882 */ /* 0x000fe20000000000 */
[----:B------:R-:W-:Y:S01]  /*32c0*/  NOP ;  /* 0x0000000000007918 */ /* 0x000fe20000000000 */
[----:B------:R-:W-:Y:S01]  /*32d0*/  ULEA UR5, UR48, UR4, 0x18 ;  /* 0x0000000430057291 */ /* 0x000fe2000f8ec0ff */
[----:B------:R-:W-:Y:S02]  /*32e0*/  UMOV UR6, 0x400 ;  /* 0x0000040000067882 */ /* 0x000fe40000000000 */
[----:B------:R-:W-:-:S06]  /*32f0*/  ULEA UR6, UR48, UR6, 0x18 ;  /* 0x0000000630067291 */ /* 0x000fcc000f8ec0ff */
[----:B------:R-:W1:Y:S02]  /*3300*/  LDS.U8 R0, [UR5+0x1c] ;  /* 0x00001c05ff007984 */ /* 0x000e640008000000 */
[----:B-1----:R-:W-:-:S13]  /*3310*/  ISETP.NE.AND P0, PT, R0, RZ, PT ;  /* 0x000000ff0000720c */ /* 0x002fda0003f05270 */
[----:B------:R-:W-:Y:S05]  /*3320*/  @P0 BRA `(.L_x_60) ;  /* 0x0000000400080947 */ /* 0x000fea0003800000 */
[----:B------:R-:W-:Y:S02]  /*3330*/  UISETP.NE.U32.AND UP1, UPT, UR46, 0x1, UPT ;  /* 0x000000012e00788c */ /* 0x000fe4000bf25070 */
[----:B------:R-:W-:-:S07]  /*3340*/  UIADD3 UR7, UPT, UPT, UR5, 0x8, URZ ;  /* 0x0000000805077890 */ /* 0x000fce000fffe0ff */
[----:B------:R-:W-:Y:S05]  /*3350*/  BRA.U !UP1, `(.L_x_61) ;  /* 0x00000001099c7547 */ /* 0x000fea000b800000 */
[----:B------:R-:W-:Y:S01]  /*3360*/  ELECT P0, URZ, PT ;  /* 0x0000000000ff782f */ /* 0x000fe20003800000 */
[----:B------:R-:W-:-:S12]  /*3370*/  BSSY B0, `(.L_x_61) ;  /* 0x0000025000007945 */ /* 0x000fd80003800000 */
[----:B------:R-:W-:Y:S05]  /*3380*/  @!P0 BRA `(.L_x_62) ;  /* 0x00000000008c8947 */ /* 0x000fea0003800000 */
[----:B------:R-:W-:-:S05]  /*3390*/  UMOV UR4, 0x10 ;  /* 0x0000001000047882 */ /* 0x000fca0000000000 */
[----:B------:R-:W-:Y:S04]  /*33a0*/  DEPBAR.LE SB1, 0x36 ;  /* 0x00009d800000791a */ /* 0x000fe80000000000 */
[----:B------:R-:W1:Y:S02]  /*33b0*/  UTCATOMSWS.2CTA.FIND_AND_SET.ALIGN UP0, UR4, UR4 ;  /* 0x00000004000475e3 */ /* 0x000e640008200800 */
[----:B-1----:R-:W-:Y:S01]  /*33c0*/  MOV R11, UR4 ;  /* 0x00000004000b7c02 */ /* 0x002fe20008000f00 */
[----:B------:R-:W-:Y:S06]  /*33d0*/  BRA.U UP0, `(.L_x_63) ;  /* 0x0000000100187547 */ /* 0x000fec000b800000 */
.L_x_64:
[----:B------:R-:W-:Y:S05]  /*33e0*/  NANOSLEEP 0x64 ;  /* 0x000000640000795d */ /* 0x000fea0003800000 */
[----:B------:R-:W-:-:S05]  /*33f0*/  UMOV UR4, 0x10 ;  /* 0x0000001000047882 */ /* 0x000fca0000000000 */
[----:B------:R-:W-:Y:S04]  /*3400*/  DEPBAR.LE SB1, 0x36 ;  /* 0x00009d800000791a */ /* 0x000fe80000000000 */
[----:B------:R-:W1:Y:S02]  /*3410*/  UTCATOMSWS.2CTA.FIND_AND_SET.ALIGN UP0, UR4, UR4 ;  /* 0x00000004000475e3 */ /* 0x000e640008200800 */
[----:B-1----:R-:W-:Y:S01]  /*3420*/  MOV R11, UR4 ;  /* 0x00000004000b7c02 */ /* 0x002fe20008000f00 */
[----:B------:R-:W-:Y:S05]  /*3430*/  BRA.U !UP0, `(.L_x_64) ;  /* 0xfffffffd08e87547 */ /* 0x000fea000b83ffff */
.L_x_63:
[----:B------:R-:W1:Y:S01]  /*3440*/  LDS R7, [UR5+0x10] ;  /* 0x00001005ff077984 */ /* 0x000e620008000800 */
[----:B------:R-:W-:Y:S01]  /*3450*/  IMAD.U32 R5, RZ, RZ, UR6 ;  /* 0x00000006ff057e24 */ /* 0x000fe2000f8e00ff */
[----:B------:R-:W-:-:S03]  /*3460*/  MOV R4, UR45 ;  /* 0x0000002d00047c02 */ /* 0x000fc60008000f00 */
[----:B------:R-:W-:Y:S01]  /*3470*/  VIADD R5, R5, 0x160 ;  /* 0x0000016005057836 */ /* 0x000fe20000000000 */
[----:B-1----:R-:W-:-:S04]  /*3480*/  SHF.L.U32 R7, R7, 0x1f, RZ ;  /* 0x0000001f07077819 */ /* 0x002fc800000006ff */
[----:B------:R-:W1:Y:S02]  /*3490*/  SYNCS.PHASECHK.TRANS64.TRYWAIT P0, [UR5+0x8], R7 ;  /* 0x00000807ff0075a7 */ /* 0x000e640008001105 */
[----:B-1----:R-:W-:Y:S05]  /*34a0*/  @P0 BRA `(.L_x_65) ;  /* 0x0000000000080947 */ /* 0x002fea0003800000 */
[----:B------:R-:W1:Y:S02]  /*34b0*/  SYNCS.PHASECHK.TRANS64.TRYWAIT P0, [UR5+0x8], R7 ;  /* 0x00000807ff0075a7 */ /* 0x000e640008001105 */
[----:B-1----:R-:W-:Y:S05]  /*34c0*/  @!P0 BRA `(.L_x_66) ;  /* 0x0000006000708947 */ /* 0x002fea0003800000 */
.L_x_65:
[----:B-1----:R-:W-:Y:S01]  /*34d0*/  HFMA2 R0, -RZ, RZ, 0, 5.9604644775390625e-08 ;  /* 0x00000001ff007431 */ /* 0x002fe200000001ff */
[----:B------:R-:W-:Y:S01]  /*34e0*/  UPRMT UR4, UR45, 0x654, UR7 ;  /* 0x000006542d047896 */ /* 0x000fe20008000007 */
[----:B------:R-:W-:Y:S01]  /*34f0*/  IMAD.MOV.U32 R8, RZ, RZ, 0xffff ;  /* 0x0000ffffff087424 */ /* 0x000fe200078e00ff */
[----:B------:R-:W-:Y:S01]  /*3500*/  PRMT R4, R4, 0x654, R5 ;  /* 0x0000065404047816 */ /* 0x000fe20000000005 */
[----:B------:R-:W-:Y:S02]  /*3510*/  IMAD.MOV.U32 R6, RZ, RZ, 0x4 ;  /* 0x00000004ff067424 */ /* 0x000fe400078e00ff */
[----:B------:R-:W-:Y:S01]  /*3520*/  IMAD.SHL.U32 R9, R11, 0x20, RZ ;  /* 0x000000200b097824 */ /* 0x000fe200078e00ff */
[----:B------:R-:W-:Y:S02]  /*3530*/  MOV R5, UR4 ;  /* 0x0000000400057c02 */ /* 0x000fe40008000f00 */
[-C--:B------:R-:W-:Y:S01]  /*3540*/  SHF.L.U32 R8, R8, R11.reuse, RZ ;  /* 0x0000000b08087219 */ /* 0x080fe200000006ff */
[----:B------:R1:W-:Y:S01]  /*3550*/  SYNCS.ARRIVE.TRANS64.RED RZ, [UR4], R6 ;  /* 0x00000006ffff79a7 */ /* 0x0003e20008000404 */
[----:B------:R-:W-:Y:S01]  /*3560*/  SHF.L.U32 R7, R0, R11, RZ ;  /* 0x0000000b00077219 */ /* 0x000fe200000006ff */
[----:B------:R1:W-:Y:S04]  /*3570*/  STS [UR6+0x160], R9 ;  /* 0x00016009ff007988 */ /* 0x0003e80008000806 */
[----:B------:R1:W-:Y:S04]  /*3580*/  STAS [R4.64], R11 ;  /* 0x0000000b04007dbd */ /* 0x0003e8000c0008ff */
[----:B------:R1:W-:Y:S04]  /*3590*/  ATOMS.OR RZ, [UR5+0x14], R8 ;  /* 0x00001408ffff798c */ /* 0x0003e8000b000005 */
[----:B------:R1:W-:Y:S04]  /*35a0*/  ATOMS.OR RZ, [UR5+0x18], R7 ;  /* 0x00001807ffff798c */ /* 0x0003e8000b000005 */
[----:B------:R1:W-:Y:S02]  /*35b0*/  ATOMS.XOR RZ, [UR5+0x10], R0 ;  /* 0x00001000ffff798c */ /* 0x0003e4000b800005 */
.L_x_62:
[----:B------:R-:W-:Y:S05]  /*35c0*/  BSYNC B0 ;  /* 0x0000000000007941 */ /* 0x000fea0003800000 */
.L_x_61:
[----:B------:R-:W-:Y:S05]  /*35d0*/  BRA.U UP1, `(.L_x_67) ;  /* 0x00000001016c7547 */ /* 0x000fea000b800000 */
[----:B------:R-:W-:-:S03]  /*35e0*/  UMOV UR4, 0xffffffff ;  /* 0xffffffff00047882 */ /* 0x000fc60000000000 */
[----:B------:R-:W-:Y:S05]  /*35f0*/  BRA.DIV UR4, `(.L_x_68) ;  /* 0x00000062043c7947 */ /* 0x000fea000b800000 */
[----:B------:R-:W-:-:S13]  /*3600*/  ELECT P0, URZ, PT ;  /* 0x0000000000ff782f */ /* 0x000fda0003800000 */
.L_x_153:
[----:B------:R-:W-:Y:S05]  /*3610*/  @!P0 BRA `(.L_x_67) ;  /* 0x00000000005c8947 */ /* 0x000fea0003800000 */
[----:B-1----:R-:W1:Y:S02]  /*3620*/  LDS R5, [UR5+0x10] ;  /* 0x00001005ff057984 */ /* 0x002e640008000800 */
[----:B-1----:R-:W-:-:S04]  /*3630*/  SHF.L.U32 R5, R5, 0x1f, RZ ;  /* 0x0000001f05057819 */ /* 0x002fc800000006ff */
[----:B------:R-:W1:Y:S02]  /*3640*/  SYNCS.PHASECHK.TRANS64.TRYWAIT P0, [UR5+0x8], R5 ;  /* 0x00000805ff0075a7 */ /* 0x000e640008001105 */
[----:B-1----:R-:W-:Y:S05]  /*3650*/  @P0 BRA `(.L_x_69) ;  /* 0x0000000000080947 */ /* 0x002fea0003800000 */
[----:B------:R-:W1:Y:S02]  /*3660*/  SYNCS.PHASECHK.TRANS64.TRYWAIT P0, [UR5+0x8], R5 ;  /* 0x00000805ff0075a7 */ /* 0x000e640008001105 */
[----:B-1----:R-:W-:Y:S05]  /*3670*/  @!P0 BRA `(.L_x_70) ;  /* 0x0000006000408947 */ /* 0x002fea0003800000 */
.L_x_69:
[----:B------:R-:W2:Y:S01]  /*3680*/  LDS R7, [UR6+0x160] ;  /* 0x00016006ff077984 */ /* 0x000ea20008000800 */
[----:B-1----:R-:W-:Y:S02]  /*3690*/  HFMA2 R0, -RZ, RZ, 0, 5.9604644775390625e-08 ;  /* 0x00000001ff007431 */ /* 0x002fe400000001ff */
[----:B------:R-:W-:Y:S01]  /*36a0*/  IMAD.MOV.U32 R4, RZ, RZ, 0xffff ;  /* 0x0000ffffff047424 */ /* 0x000fe200078e00ff */
[----:B------:R-:W-:Y:S01]  /*36b0*/  UPRMT UR4, UR45, 0x654, UR7 ;  /* 0x000006542d047896 */ /* 0x000fe20008000007 */
[----:B--2---:R-:W-:-:S03]  /*36c0*/  IMAD.SHL.U32 R5, R7, 0x20, RZ ;  /* 0x0000002007057824 */ /* 0x004fc600078e00ff */
[-C--:B------:R-:W-:Y:S02]  /*36d0*/  SHF.L.U32 R4, R4, R7.reuse, RZ ;  /* 0x0000000704047219 */ /* 0x080fe400000006ff */
[----:B------:R-:W-:Y:S01]  /*36e0*/  SHF.L.U32 R7, R0, R7, RZ ;  /* 0x0000000700077219 */ /* 0x000fe200000006ff */
[----:B------:R2:W-:Y:S04]  /*36f0*/  STS [UR6+0x160], R5 ;  /* 0x00016005ff007988 */ /* 0x0005e80008000806 */
[----:B------:R2:W-:Y:S04]  /*3700*/  ATOMS.OR RZ, [UR5+0x14], R4 ;  /* 0x00001404ffff798c */ /* 0x0005e8000b000005 */
[----:B------:R2:W-:Y:S01]  /*3710*/  ATOMS.OR RZ, [UR5+0x18], R7 ;  /* 0x00001807ffff798c */ /* 0x0005e2000b000005 */
[----:B------:R-:W-:Y:S03]  /*3720*/  SYNCS.ARRIVE.TRANS64.RED.A1T0 RZ, [UR4], RZ ;  /* 0x000000ffffff79a7 */ /* 0x000fe60008100404 */
[----:B------:R2:W-:Y:S01]  /*3730*/  ATOMS.XOR RZ, [UR5+0x10], R0 ;  /* 0x00001000ffff798c */ /* 0x0005e2000b800005 */
[----:B------:R-:W-:Y:S05]  /*3740*/  BRA `(.L_x_67) ;  /* 0x0000000000107947 */ /* 0x000fea0003800000 */
.L_x_60:
[----:B------:R-:W-:Y:S02]  /*3750*/  MOV R0, 0xffffffff ;  /* 0xffffffff00007802 */ /* 0x000fe40000000f00 */
[----:B------:R-:W-:-:S03]  /*3760*/  MOV R4, 0x3790 ;  /* 0x0000379000047802 */ /* 0x000fc60000000f00 */
[----:B------:R1:W-:Y:S04]  /*3770*/  STS [UR6+0x160], R0 ;  /* 0x00016000ff007988 */ /* 0x0003e80008000806 */
[----:B-1---5:R-:W-:Y:S05]  /*3780*/  CALL.REL.NOINC `($__internal_1_$__cuda_sm10x_tcgen05_guardrail_trap_phase_invalid_during_alloc) ;  /* 0x0000006400887944 */ /* 0x022fea0003c00000 */
.L_x_67:
[----:B------:R-:W-:Y:S05]  /*3790*/  WARPSYNC.ALL ;  /* 0x0000000000007948 */ /* 0x000fea0003800000 */
[----:B------:R-:W3:Y:S01]  /*37a0*/  S2UR UR4, SR_CgaCtaId ;  /* 0x00000000000479c3 */ /* 0x000ee20000008800 */
[----:B------:R-:W-:Y:S01]  /*37b0*/  UMOV UR26, 0x400 ;  /* 0x00000400001a7882 */ /* 0x000fe20000000000 */
[----:B------:R-:W-:-:S06]  /*37c0*/  NOP ;  /* 0x0000000000007918 */ /* 0x000fcc0000000000 */
[----:B------:R-:W-:Y:S06]  /*37d0*/  BAR.ARV 0x6, 0xa0 ;  /* 0x0182800000007b1d */ /* 0x000fec0000002000 */
[----:B------:R-:W4:Y:S01]  /*37e0*/  LDCU UR6, c[0x0][0x38c] ;  /* 0x00007180ff0677ac */ /* 0x000f220008000800 */
[----:B------:R-:W-:Y:S01]  /*37f0*/  LOP3.LUT R3, R3, 0xffff, RZ, 0xc0, !PT ;  /* 0x0000ffff03037812 */ /* 0x000fe200078ec0ff */
[----:B-1----:R-:W-:Y:S01]  /*3800*/  IMAD.MOV.U32 R9, RZ, RZ, 0x1 ;  /* 0x00000001ff097424 */ /* 0x002fe200078e00ff */
[----:B------:R-:W-:Y:S01]  /*3810*/  LOP3.LUT R2, R2, 0xffff, RZ, 0xc0, !PT ;  /* 0x0000ffff02027812 */ /* 0x000fe200078ec0ff */
[----:B------:R-:W-:Y:S01]  /*3820*/  IMAD.MOV.U32 R8, RZ, RZ, RZ ;  /* 0x000000ffff087224 */ /* 0x000fe200078e00ff */
[----:B------:R-:W-:Y:S01]  /*3830*/  R2UR UR28, R3 ;  /* 0x00000000031c72ca */ /* 0x000fe200000e0000 */
[----:B------:R-:W-:Y:S01]  /*3840*/  UMOV UR32, URZ ;  /* 0x000000ff00207c82 */ /* 0x000fe20008000000 */
[----:B------:R-:W-:-:S02]  /*3850*/  R2UR UR42, R2 ;  /* 0x00000000022a72ca */ /* 0x000fc400000e0000 */
[----:B------:R-:W-:Y:S01]  /*3860*/  CS2R R2, SRZ ;  /* 0x0000000000027805 */ /* 0x000fe2000001ff00 */
[----:B------:R-:W-:Y:S01]  /*3870*/  UMOV UR23, URZ ;  /* 0x000000ff00177c82 */ /* 0x000fe20008000000 */
[----:B---3--:R-:W-:Y:S01]  /*3880*/  ULEA UR26, UR4, UR26, 0x18 ;  /* 0x0000001a041a7291 */ /* 0x008fe2000f8ec0ff */
[----:B------:R-:W-:Y:S01]  /*3890*/  UMOV UR22, URZ ;  /* 0x000000ff00167c82 */ /* 0x000fe20008000000 */
[----:B------:R-:W-:Y:S02]  /*38a0*/  UISETP.NE.AND UP3, UPT, UR46, URZ, UPT ;  /* 0x000000ff2e00728c */ /* 0x000fe4000bf65270 */
[----:B------:R-:W-:Y:S02]  /*38b0*/  UIADD3 UR5, UPT, UPT, UR26, 0x8400, URZ ;  /* 0x000084001a057890 */ /* 0x000fe4000fffe0ff */
[----:B------:R-:W-:-:S03]  /*38c0*/  UIADD3 UR4, UPT, UPT, UR26, 0x28400, URZ ;  /* 0x000284001a047890 */ /* 0x000fc6000fffe0ff */
[----:B--2---:R-:W1:Y:S01]  /*38d0*/  LDS R0, [UR26+0x160] ;  /* 0x0001601aff007984 */ /* 0x004e620008000800 */
[----:B----4-:R-:W-:Y:S02]  /*38e0*/  UIADD3 UR6, UPT, UPT, UR6, 0x7f, URZ ;  /* 0x0000007f06067890 */ /* 0x010fe4000fffe0ff */
[----:B------:R-:W-:Y:S02]  /*38f0*/  USHF.R.U32.HI UR5, URZ, 0x4, UR5 ;  /* 0x00000004ff057899 */ /* 0x000fe40008011605 */
[----:B------:R-:W-:Y:S02]  /*3900*/  USHF.R.S32.HI UR33, URZ, 0x1f, UR6 ;  /* 0x0000001fff217899 */ /* 0x000fe40008011406 */
[----:B------:R-:W-:Y:S02]  /*3910*/  USHF.R.U32.HI UR4, URZ, 0x4, UR4 ;  /* 0x00000004ff047899 */ /* 0x000fe40008011604 */
[----:B------:R-:W-:Y:S02]  /*3920*/  ULEA.HI UR33, UR33, UR6, URZ, 0x7 ;  /* 0x0000000621217291 */ /* 0x000fe4000f8f38ff */
[----:B------:R-:W-:-:S02]  /*3930*/  ULOP3.LUT UR5, UR5, 0x3fff, URZ, 0xc0, !UPT ;  /* 0x00003fff05057892 */ /* 0x000fc4000f8ec0ff */
[----:B------:R-:W-:Y:S02]  /*3940*/  USHF.R.S32.HI UR33, URZ, 0x7, UR33 ;  /* 0x00000007ff217899 */ /* 0x000fe40008011421 */
[----:B------:R-:W-:Y:S02]  /*3950*/  ULOP3.LUT UR30, UR4, 0x3fff, URZ, 0xc0, !UPT ;  /* 0x00003fff041e7892 */ /* 0x000fe4000f8ec0ff */
[----:B------:R-:W-:Y:S01]  /*3960*/  UISETP.LT.AND UP0, UPT, UR33, 0x1, UPT ;  /* 0x000000012100788c */ /* 0x000fe2000bf01270 */
[----:B------:R-:W-:Y:S01]  /*3970*/  UMOV UR40, 0x0 ;  /* 0x0000000000287882 */ /* 0x000fe20000000000 */
[----:B------:R-:W-:Y:S01]  /*3980*/  UMOV UR41, 0x10200490 ;  /* 0x1020049000297882 */ /* 0x000fe20000000000 */
[----:B------:R-:W-:Y:S02]  /*3990*/  ULOP3.LUT UR29, UR5, 0x10000, URZ, 0xfc, !UPT ;  /* 0x00010000051d7892 */ /* 0x000fe4000f8efcff */
[----:B------:R-:W-:Y:S02]  /*39a0*/  ULOP3.LUT UR30, UR30, 0x10000, URZ, 0xfc, !UPT ;  /* 0x000100001e1e7892 */ /* 0x000fe4000f8efcff */
[----:B------:R-:W-:Y:S01]  /*39b0*/  USEL UR43, UR33, 0x1, !UP0 ;  /* 0x00000001212b7887 */ /* 0x000fe2000c000000 */
[----:B------:R-:W-:Y:S01]  /*39c0*/  UMOV UR38, 0x0 ;  /* 0x0000000000267882 */ /* 0x000fe20000000000 */
[----:B------:R-:W-:Y:S01]  /*39d0*/  UMOV UR39, 0x10200490 ;  /* 0x1020049000277882 */ /* 0x000fe20000000000 */
[----:B------:R-:W-:Y:S01]  /*39e0*/  UMOV UR36, 0x0 ;  /* 0x0000000000247882 */ /* 0x000fe20000000000 */
[----:B------:R-:W-:Y:S01]  /*39f0*/  UMOV UR37, 0x10200490 ;  /* 0x1020049000257882 */ /* 0x000fe20000000000 */
[----:B------:R-:W-:Y:S01]  /*3a00*/  UMOV UR34, 0x0 ;  /* 0x0000000000227882 */ /* 0x000fe20000000000 */
[----:B------:R-:W-:Y:S01]  /*3a10*/  UMOV UR35, 0x10200490 ;  /* 0x1020049000237882 */ /* 0x000fe20000000000 */
[----:B-1----:R-:W-:-:S15]  /*3a20*/  R2UR UR44, R0 ;  /* 0x00000000002c72ca */ /* 0x002fde00000e0000 */
.L_x_78:
[C---:B------:R-:W-:Y:S02]  /*3a30*/  LEA R0, R8.reuse, UR26, 0x3 ;  /* 0x0000001a08007c11 */ /* 0x040fe4000f8e18ff */
[----:B------:R-:W-:Y:S02]  /*3a40*/  SHF.L.U32 R5, R3, 0x1f, RZ ;  /* 0x0000001f03057819 */ /* 0x000fe400000006ff */
[----:B------:R-:W-:Y:S02]  /*3a50*/  LEA R4, R8, UR26, 0x4 ;  /* 0x0000001a08047c11 */ /* 0x000fe4000f8e20ff */
[----:B------:R-:W1:Y:S02]  /*3a60*/  SYNCS.PHASECHK.TRANS64.TRYWAIT P0, [R0+URZ+0xb0], R5 ;  /* 0x0000b005000075a7 */ /* 0x000e6400080011ff */
[----:B-1-3--:R-:W-:Y:S05]  /*3a70*/  @!P0 BRA `(.L_x_71) ;  /* 0x0000005c00588947 */ /* 0x00afea0003800000 */
.L_x_154:
[----:B-1----:R-:W1:Y:S01]  /*3a80*/  LDS.128 R4, [R4+0x140] ;  /* 0x0001400004047984 */ /* 0x002e620000000c00 */
[----:B------:R-:W-:Y:S02]  /*3a90*/  VIADD R0, R0, 0xc0 ;  /* 0x000000c000007836 */ /* 0x000fe40000000000 */
[----:B------:R-:W-:Y:S01]  /*3aa0*/  VIADD R8, R8, 0x1 ;  /* 0x0000000108087836 */ /* 0x000fe20000000000 */
[----:B------:R-:W-:Y:S01]  /*3ab0*/  @!PT LDS RZ, [RZ] ;  /* 0x00000000fffff984 */ /* 0x000fe20000000800 */
[----:B------:R-:W-:Y:S01]  /*3ac0*/  @!PT LDS RZ, [RZ] ;  /* 0x00000000fffff984 */ /* 0x000fe20000000800 */
[----:B------:R-:W-:Y:S01]  /*3ad0*/  @!PT LDS RZ, [RZ] ;  /* 0x00000000fffff984 */ /* 0x000fe20000000800 */
[----:B------:R-:W-:Y:S01]  /*3ae0*/  @!PT LDS RZ, [RZ] ;  /* 0x00000000fffff984 */ /* 0x000fe20000000800 */
[----:B------:R2:W-:Y:S06]  /*3af0*/  MEMBAR.ALL.CTA ;  /* 0x0000000000007992 */ /* 0x0005ec0000008000 */
[----:B--2---:R-:W2:Y:S01]  /*3b00*/  FENCE.VIEW.ASYNC.S ;  /* 0x00000000000073c6 */ /* 0x004ea20000000000 */
[----:B------:R-:W-:-:S04]  /*3b10*/  PRMT R0, RZ, 0x654, R0 ;  /* 0x00000654ff007816 */ /* 0x000fc80000000000 */
[----:B--2---:R2:W-:Y:S01]  /*3b20*/  SYNCS.ARRIVE.TRANS64.RED.A1T0 RZ, [R0+URZ], RZ ;  /* 0x000000ff00ff79a7 */ /* 0x0045e200081004ff */
[----:B-1----:R-:W-:Y:S01]  /*3b30*/  LOP3.LUT P1, RZ, R6, 0x1, RZ, 0xc0, !PT ;  /* 0x0000000106ff7812 */ /* 0x002fe2000782c0ff */
[----:B--2---:R-:W-:-:S12]  /*3b40*/  BRA.U UP3, `(.L_x_72) ;  /* 0x0000000503087547 */ /* 0x004fd8000b800000 */
[----:B------:R-:W1:Y:S01]  /*3b50*/  LDCU UR4, c[0x0][0x38c] ;  /* 0x00007180ff0477ac */ /* 0x000e620008000800 */
[----:B------:R-:W-:Y:S02]  /*3b60*/  PLOP3.LUT P2, PT, PT, PT, PT, 0x80, 0x8 ;  /* 0x000000000008781c */ /* 0x000fe40003f4f070 */
[----:B------:R-:W-:Y:S01]  /*3b70*/  SHF.L.U32 R5, R9, 0x1f, RZ ;  /* 0x0000001f09057819 */ /* 0x000fe200000006ff */
[----:B------:R-:W-:Y:S02]  /*3b80*/  ULEA UR31, UR32, UR26, 0x3 ;  /* 0x0000001a201f7291 */ /* 0x000fe4000f8e18ff */
[----:B------:R-:W-:Y:S02]  /*3b90*/  ULEA UR11, UR32, UR44, 0x7 ;  /* 0x0000002c200b7291 */ /* 0x000fe4000f8e38ff */
[----:B-1----:R-:W-:-:S06]  /*3ba0*/  UISETP.GE.AND UP0, UPT, UR4, 0x1, UPT ;  /* 0x000000010400788c */ /* 0x002fcc000bf06270 */
[----:B------:R-:W-:-:S05]  /*3bb0*/  PLOP3.LUT P0, PT, PT, PT, UP0, 0x80, 0x8 ;  /* 0x000000000008781c */ /* 0x000fca0003f0f008 */
[----:B------:R-:W-:-:S08]  /*3bc0*/  @UP0 ULEA UR4, UR23, UR26, 0x3 ;  /* 0x0000001a17040291 */ /* 0x000fd0000f8e18ff */
[----:B------:R-:W-:-:S04]  /*3bd0*/  @P0 SHF.L.U32 R0, R2, 0x1f, RZ ;  /* 0x0000001f02000819 */ /* 0x000fc800000006ff */
[----:B------:R1:W2:Y:S01]  /*3be0*/  @P0 SYNCS.PHASECHK.TRANS64.TRYWAIT P2, [UR4], R0 ;  /* 0x00000000ff0005a7 */ /* 0x0002a20008041104 */
[----:B------:R-:W3:Y:S02]  /*3bf0*/  SYNCS.PHASECHK.TRANS64.TRYWAIT P0, [UR31+0xf0], R5 ;  /* 0x0000f005ff0075a7 */ /* 0x000ee4000800111f */
[----:B-123--:R-:W-:Y:S05]  /*3c00*/  @!P0 BRA `(.L_x_73) ;  /* 0x0000005c00088947 */ /* 0x00efea0003800000 */
.L_x_156:
[----:B------:R-:W-:Y:S01]  /*3c10*/  UMOV UR27, UR22 ;  /* 0x00000016001b7c82 */ /* 0x000fe20008000000 */
[----:B------:R-:W-:Y:S05]  /*3c20*/  BRA.U !UP0, `(.L_x_74) ;  /* 0x0000000108c07547 */ /* 0x000fea000b800000 */
[----:B------:R-:W-:Y:S02]  /*3c30*/  UIADD3 UR27, UPT, UPT, UR43, UR22, URZ ;  /* 0x000000162b1b7290 */ /* 0x000fe4000fffe0ff */
[----:B------:R-:W-:Y:S01]  /*3c40*/  UPLOP3.LUT UP2, UPT, UPT, UPT, UPT, 0x40, 0x4 ;  /* 0x000000000004789c */ /* 0x000fe20003f4e870 */
[----:B------:R-:W-:Y:S01]  /*3c50*/  UMOV UR24, UR33 ;  /* 0x0000002100187c82 */ /* 0x000fe20008000000 */
[----:B------:R-:W-:-:S09]  /*3c60*/  UMOV UR10, UR23 ;  /* 0x00000017000a7c82 */ /* 0x000fd20008000000 */
.L_x_77:
[----:B--2---:R-:W-:Y:S01]  /*3c70*/  ULEA UR5, UR10, UR26, 0x3 ;  /* 0x0000001a0a057291 */ /* 0x004fe2000f8e18ff */
[----:B---3--:R-:W-:Y:S11]  /*3c80*/  @P2 BRA `(.L_x_75) ;  /* 0x00000000000c2947 */ /* 0x008ff60003800000 */
[----:B-1----:R-:W-:Y:S04]  /*3c90*/  SHF.L.U32 R5, R2, 0x1f, RZ ;  /* 0x0000001f02057819 */ /* 0x002fe800000006ff */
[----:B------:R-:W1:Y:S02]  /*3ca0*/  SYNCS.PHASECHK.TRANS64.TRYWAIT P0, [UR5], R5 ;  /* 0x00000005ff0075a7 */ /* 0x000e640008001105 */
[----:B-1----:R-:W-:Y:S05]  /*3cb0*/  @!P0 BRA `(.L_x_76) ;  /* 0x0000005800f48947 */ /* 0x002fea0003800000 */
.L_x_75:
[----:B------:R-:W-:Y:S01]  /*3cc0*/  UISETP.NE.AND UP0, UPT, UR24, 0x1, UPT ;  /* 0x000000011800788c */ /* 0x000fe2000bf05270 */
[----:B------:R-:W-:Y:S01]  /*3cd0*/  PLOP3.LUT P2, PT, PT, PT, PT, 0x80, 0x8 ;  /* 0x000000000008781c */ /* 0x000fe20003f4f070 */
[----:B------:R-:W-:Y:S02]  /*3ce0*/  UIADD3 UR4, UPT, UPT, UR10, 0x1, URZ ;  /* 0x000000010a047890 */ /* 0x000fe4000fffe0ff */
[----:B------:R-:W-:Y:S02]  /*3cf0*/  UIADD3 UR25, UPT, UPT, UR5, 0x40, URZ ;  /* 0x0000004005197890 */ /* 0x000fe4000fffe0ff */
[----:B------:R-:W-:Y:S01]  /*3d00*/  UISETP.NE.AND UP1, UPT, UR4, 0x8, UPT ;  /* 0x000000080400788c */ /* 0x000fe2000bf25270 */
[----:B------:R-:W-:Y:S01]  /*3d10*/  PLOP3.LUT P0, PT, PT, PT, UP0, 0x80, 0x8 ;  /* 0x000000000008781c */ /* 0x000fe20003f0f008 */
[----:B------:R-:W-:Y:S02]  /*3d20*/  UIADD3 UR22, UPT, UPT, UR22, 0x1, URZ ;  /* 0x0000000116167890 */ /* 0x000fe4000fffe0ff */
[----:B------:R-:W-:Y:S02]  /*3d30*/  USEL UR6, URZ, 0x1, UP1 ;  /* 0x00000001ff067887 */ /* 0x000fe40008800000 */
[----:B------:R-:W-:Y:S02]  /*3d40*/  USEL UR23, UR4, URZ, UP1 ;  /* 0x000000ff04177287 */ /* 0x000fe40008800000 */
[----:B------:R-:W-:Y:S02]  /*3d50*/  UIADD3 UR24, UPT, UPT, UR24, -0x1, URZ ;  /* 0xffffffff18187890 */ /* 0x000fe4000fffe0ff */
[----:B------:R-:W-:Y:S01]  /*3d60*/  @UP0 ULEA UR4, UR23, UR26, 0x3 ;  /* 0x0000001a17040291 */ /* 0x000fe2000f8e18ff */
[----:B------:R-:W-:Y:S01]  /*3d70*/  LOP3.LUT R2, R2, UR6, RZ, 0x3c, !PT ;  /* 0x0000000602027c12 */ /* 0x000fe2000f8e3cff */
[----:B------:R-:W-:Y:S02]  /*3d80*/  ULEA UR6, UR10, UR30, 0x9 ;  /* 0x0000001e0a067291 */ /* 0x000fe4000f8e48ff */
[----:B------:R-:W-:Y:S01]  /*3d90*/  UISETP.NE.AND UP0, UPT, UR22, UR27, UPT ;  /* 0x0000001b1600728c */ /* 0x000fe2000bf05270 */
[----:B-1----:R-:W-:Y:S01]  /*3da0*/  @P0 SHF.L.U32 R0, R2, 0x1f, RZ ;  /* 0x0000001f02000819 */ /* 0x002fe200000006ff */
[----:B------:R-:W-:Y:S02]  /*3db0*/  UIADD3 UR20, UPT, UPT, UR6, 0x2, URZ ;  /* 0x0000000206147890 */ /* 0x000fe4000fffe0ff */
[----:B------:R-:W-:Y:S01]  /*3dc0*/  UIADD3 UR16, UPT, UPT, UR6, 0x4, URZ ;  /* 0x0000000406107890 */ /* 0x000fe2000fffe0ff */
[----:B------:R2:W3:Y:S01]  /*3dd0*/  @P0 SYNCS.PHASECHK.TRANS64.TRYWAIT P2, [UR4], R0 ;  /* 0x00000000ff0005a7 */ /* 0x0004e20008041104 */
[----:B------:R-:W-:Y:S02]  /*3de0*/  ULEA UR4, UR10, UR29, 0xa ;  /* 0x0000001d0a047291 */ /* 0x000fe4000f8e50ff */
[----:B------:R-:W-:Y:S02]  /*3df0*/  UIADD3 UR12, UPT, UPT, UR6, 0x6, URZ ;  /* 0x00000006060c7890 */ /* 0x000fe4000fffe0ff */
[----:B------:R-:W-:Y:S02]  /*3e00*/  UIADD3 UR18, UPT, UPT, UR4, 0x2, URZ ;  /* 0x0000000204127890 */ /* 0x000fe4000fffe0ff */
[----:B------:R-:W-:Y:S02]  /*3e10*/  UIADD3 UR14, UPT, UPT, UR4, 0x4, URZ ;  /* 0x00000004040e7890 */ /* 0x000fe4000fffe0ff */
[----:B------:R-:W-:Y:S01]  /*3e20*/  UIADD3 UR8, UPT, UPT, UR4, 0x6, URZ ;  /* 0x0000000604087890 */ /* 0x000fe2000fffe0ff */
[----:B------:R-:W-:Y:S01]  /*3e30*/  UMOV UR7, 0x40004040 ;  /* 0x4000404000077882 */ /* 0x000fe20000000000 */
[----:B------:R-:W-:Y:S01]  /*3e40*/  UMOV UR5, 0x40004040 ;  /* 0x4000404000057882 */ /* 0x000fe20000000000 */
[----:B------:R-:W-:Y:S01]  /*3e50*/  UMOV UR21, 0x40004040 ;  /* 0x4000404000157882 */ /* 0x000fe20000000000 */
[----:B------:R2:W-:Y:S01]  /*3e60*/  UTCQMMA.2CTA gdesc[UR4], gdesc[UR6], tmem[UR11], tmem[UR40], idesc[UR41], UP2 ;  /* 0x00ff2806040075ea */ /* 0x0005e2000920030b */
[----:B------:R-:W-:Y:S01]  /*3e70*/  UPLOP3.LUT UP2, UPT, UPT, UPT, UPT, 0x80, 0x8 ;  /* 0x000000000008789c */ /* 0x000fe20003f4f070 */
[----:B------:R-:W-:Y:S01]  /*3e80*/  UMOV UR19, 0x40004040 ;  /* 0x4000404000137882 */ /* 0x000fe20000000000 */
[----:B------:R-:W-:Y:S01]  /*3e90*/  UMOV UR17, 0x40004040 ;  /* 0x4000404000117882 */ /* 0x000fe20000000000 */
[----:B------:R2:W-:Y:S01]  /*3ea0*/  UTCQMMA.2CTA gdesc[UR18], gdesc[UR20], tmem[UR11], tmem[UR38], idesc[UR39], UPT ;  /* 0x00ff2614120075ea */ /* 0x0005e2000ba0030b */
[----:B------:R-:W-:Y:S01]  /*3eb0*/  UMOV UR15, 0x40004040 ;  /* 0x40004040000f7882 */ /* 0x000fe20000000000 */
[----:B------:R-:W-:Y:S01]  /*3ec0*/  UMOV UR13, 0x40004040 ;  /* 0x40004040000d7882 */ /* 0x000fe20000000000 */
[----:B------:R-:W-:Y:S01]  /*3ed0*/  UMOV UR9, 0x40004040 ;  /* 0x4000404000097882 */ /* 0x000fe20000000000 */
[----:B------:R2:W-:Y:S01]  /*3ee0*/  UTCQMMA.2CTA gdesc[UR14], gdesc[UR16], tmem[UR11], tmem[UR36], idesc[UR37], UPT ;  /* 0x00ff24100e0075ea */ /* 0x0005e2000ba0030b */
[----:B------:R2:W-:Y:S01]  /*3ef0*/  UTCQMMA.2CTA gdesc[UR8], gdesc[UR12], tmem[UR11], tmem[UR34], idesc[UR35], UPT ;  /* 0x00ff220c080075ea */ /* 0x0005e2000ba0030b */
[----:B------:R2:W-:Y:S01]  /*3f00*/  UTCBAR.2CTA.MULTICAST [UR25], URZ, UR28 ;  /* 0x000000ff190073e9 */ /* 0x0005e2000820081c */
[----:B------:R-:W-:Y:S01]  /*3f10*/  UMOV UR10, UR23 ;  /* 0x00000017000a7c82 */ /* 0x000fe20008000000 */
[----:B------:R-:W-:Y:S05]  /*3f20*/  BRA.U UP0, `(.L_x_77) ;  /* 0xfffffffd00507547 */ /* 0x000fea000b83ffff */
.L_x_74:
[----:B--2---:R-:W-:Y:S01]  /*3f30*/  UIADD3 UR4, UPT, UPT, UR31, 0xd0, URZ ;  /* 0x000000d01f047890 */ /* 0x004fe2000fffe0ff */
[----:B------:R-:W-:-:S08]  /*3f40*/  UMOV UR22, UR27 ;  /* 0x0000001b00167c82 */ /* 0x000fd00008000000 */
[----:B------:R2:W-:Y:S01]  /*3f50*/  UTCBAR.2CTA.MULTICAST [UR4], URZ, UR42 ;  /* 0x000000ff040073e9 */ /* 0x0005e2000820082a */
[----:B------:R-:W-:Y:S02]  /*3f60*/  NOP ;  /* 0x0000000000007918 */ /* 0x000fe40000000000 */
.L_x_72:
[----:B--2---:R-:W-:Y:S01]  /*3f70*/  UIADD3 UR4, UPT, UPT, UR32, 0x1, URZ ;  /* 0x0000000120047890 */ /* 0x004fe2000fffe0ff */
[----:B------:R-:W-:-:S03]  /*3f80*/  ISETP.NE.AND P0, PT, R8, 0x2, PT ;  /* 0x000000020800780c */ /* 0x000fc60003f05270 */
[----:B------:R-:W-:Y:S01]  /*3f90*/  UISETP.NE.AND UP0, UPT, UR4, 0x4, UPT ;  /* 0x000000040400788c */ /* 0x000fe2000bf05270 */
[----:B-1----:R-:W-:Y:S02]  /*3fa0*/  SEL R0, RZ, 0x1, P0 ;  /* 0x00000001ff007807 */ /* 0x002fe40000000000 */
[----:B------:R-:W-:Y:S01]  /*3fb0*/  SEL R8, R8, RZ, P0 ;  /* 0x000000ff08087207 */ /* 0x000fe20000000000 */
[----:B------:R-:W-:Y:S01]  /*3fc0*/  USEL UR5, URZ, 0x1, UP0 ;  /* 0x00000001ff057887 */ /* 0x000fe20008000000 */
[----:B------:R-:W-:Y:S01]  /*3fd0*/  LOP3.LUT R3, R3, R0, RZ, 0x3c, !PT ;  /* 0x0000000003037212 */ /* 0x000fe200078e3cff */
[----:B------:R-:W-:-:S04]  /*3fe0*/  USEL UR32, UR4, URZ, UP0 ;  /* 0x000000ff04207287 */ /* 0x000fc80008000000 */
[----:B------:R-:W-:Y:S01]  /*3ff0*/  LOP3.LUT R9, R9, UR5, RZ, 0x3c, !PT ;  /* 0x0000000509097c12 */ /* 0x000fe2000f8e3cff */
[----:B------:R-:W-:Y:S07]  /*4000*/  @P1 BRA `(.L_x_78) ;  /* 0xfffffff800881947 */ /* 0x000fee000383ffff */
[----:B------:R-:W1:Y:S01]  /*4010*/  S2UR UR8, SR_CgaCtaId ;  /* 0x00000000000879c3 */ /* 0x000e620000008800 */
[----:B------:R-:W-:Y:S01]  /*4020*/  ELECT P0, URZ, PT ;  /* 0x0000000000ff782f */ /* 0x000fe20003800000 */
[----:B------:R-:W-:Y:S01]  /*4030*/  HFMA2 R0, -RZ, RZ, 0, 5.9604644775390625e-08 ;  /* 0x00000001ff007431 */ /* 0x000fe200000001ff */
[----:B------:R-:W-:-:S05]  /*4040*/  UMOV UR4, 0x40 ;  /* 0x0000004000047882 */ /* 0x000fca0000000000 */
[----:B------:R-:W-:Y:S01]  /*4050*/  UVIRTCOUNT.DEALLOC.SMPOOL 0x80 ;  /* 0x000000800000784c */ /* 0x000fe20000000000 */
[----:B------:R-:W-:Y:S02]  /*4060*/  UISETP.NE.AND UP1, UPT, UR46, URZ, UPT ;  /* 0x000000ff2e00728c */ /* 0x000fe4000bf25270 */
[----:B-1----:R-:W-:-:S09]  /*4070*/  ULEA UR8, UR8, UR4, 0x18 ;  /* 0x0000000408087291 */ /* 0x002fd2000f8ec0ff */
[----:B------:R1:W-:Y:S01]  /*4080*/  @P0 STS.U8 [UR8+0x1c], R0 ;  /* 0x00001c00ff000988 */ /* 0x0003e20008000008 */
[----:B------:R-:W-:Y:S05]  /*4090*/  BRA.U UP1, `(.L_x_79) ;  /* 0x0000000101a07547 */ /* 0x000fea000b800000 */
[----:B------:R-:W-:Y:S01]  /*40a0*/  UIADD3 UR7, UPT, UPT, UR26, 0xf0, URZ ;  /* 0x000000f01a077890 */ /* 0x000fe2000fffe0ff */
[----:B------:R-:W-:-:S03]  /*40b0*/  SHF.L.U32 R3, R9, 0x1f, RZ ;  /* 0x0000001f09037819 */ /* 0x000fc600000006ff */
[----:B------:R-:W-:-:S09]  /*40c0*/  ULEA UR4, UR32, UR7, 0x3 ;  /* 0x0000000720047291 */ /* 0x000fd2000f8e18ff */
[----:B------:R-:W2:Y:S02]  /*40d0*/  SYNCS.PHASECHK.TRANS64.TRYWAIT P0, [UR4], R3 ;  /* 0x00000003ff0075a7 */ /* 0x000ea40008001104 */
[----:B--2---:R-:W-:Y:S05]  /*40e0*/  @!P0 BRA `(.L_x_80) ;  /* 0x0000005800008947 */ /* 0x004fea0003800000 */
.L_x_159:
        /* <DEDUP_REMOVED lines=9> */
.L_x_161:
        /* <DEDUP_REMOVED lines=9> */
.L_x_163:
[----:B------:R-:W-:-:S04]  /*4210*/  UIADD3 UR4, UPT, UPT, UR4, 0x1, URZ ;  /* 0x0000000104047890 */ /* 0x000fc8000fffe0ff */
[----:B------:R-:W-:-:S04]  /*4220*/  UISETP.NE.AND UP0, UPT, UR4, 0x4, UPT ;  /* 0x000000040400788c */ /* 0x000fc8000bf05270 */
[----:B------:R-:W-:Y:S02]  /*4230*/  USEL UR5, URZ, 0x1, UP0 ;  /* 0x00000001ff057887 */ /* 0x000fe40008000000 */
[----:B------:R-:W-:-:S04]  /*4240*/  USEL UR4, UR4, URZ, UP0 ;  /* 0x000000ff04047287 */ /* 0x000fc80008000000 */
[----:B------:R-:W-:Y:S01]  /*4250*/  ULEA UR4, UR4, UR7, 0x3 ;  /* 0x0000000704047291 */ /* 0x000fe2000f8e18ff */
[----:B-1----:R-:W-:-:S04]  /*4260*/  LOP3.LUT R3, R2, UR5, RZ, 0x3c, !PT ;  /* 0x0000000502037c12 */ /* 0x002fc8000f8e3cff */
[----:B------:R-:W-:Y:S01]  /*4270*/  SHF.L.U32 R3, R3, 0x1f, RZ ;  /* 0x0000001f03037819 */ /* 0x000fe200000006ff */
[----:B------:R-:W-:-:S04]  /*4280*/  IMAD.U32 R0, RZ, RZ, UR4 ;  /* 0x00000004ff007e24 */ /* 0x000fc8000f8e00ff */
[----:B------:R1:W2:Y:S03]  /*4290*/  SYNCS.PHASECHK.TRANS64.TRYWAIT P0, [R0+URZ], R3 ;  /* 0x00000003000075a7 */ /* 0x0002a600080011ff */
[----:B--2---:R-:W-:Y:S05]  /*42a0*/  @!P0 NANOSLEEP.SYNCS 0x989680 ;  /* 0x009896800000895d */ /* 0x004fea0003900000 */
[----:B------:R-:W2:Y:S02]  /*42b0*/  @!P0 SYNCS.PHASECHK.TRANS64 P0, [R0+URZ], R3 ;  /* 0x00000003000085a7 */ /* 0x000ea400080010ff */
[----:B--2---:R-:W-:Y:S05]  /*42c0*/  @P0 BRA `(.L_x_83) ;  /* 0x0000000000200947 */ /* 0x004fea0003800000 */
.L_x_84:
[----:B--2---:R2:W4:Y:S02]  /*42d0*/  SYNCS.PHASECHK.TRANS64.TRYWAIT P0, [R0+URZ], R3 ;  /* 0x00000003000075a7 */ /* 0x00452400080011ff */
[----:B----4-:R-:W-:Y:S05]  /*42e0*/  @!P0 NANOSLEEP.SYNCS 0x989680 ;  /* 0x009896800000895d */ /* 0x010fea0003900000 */
[----:B------:R-:W4:Y:S02]  /*42f0*/  @!P0 SYNCS.PHASECHK.TRANS64 P0, [R0+URZ], R3 ;  /* 0x00000003000085a7 */ /* 0x000f2400080010ff */
[----:B----4-:R-:W-:Y:S05]  /*4300*/  @!P0 BRA `(.L_x_84) ;  /* 0xfffffffc00f08947 */ /* 0x010fea000383ffff */
[----:B------:R-:W-:Y:S05]  /*4310*/  BRA `(.L_x_83) ;  /* 0x00000000000c7947 */ /* 0x000fea0003800000 */
.L_x_79:
[----:B------:R-:W-:-:S04]  /*4320*/  UIADD3 UR4, UPT, UPT, UR26, 0x130, URZ ;  /* 0x000001301a047890 */ /* 0x000fc8000fffe0ff */
[----:B------:R-:W-:-:S09]  /*4330*/  UPRMT UR4, UR45, 0x654, UR4 ;  /* 0x000006542d047896 */ /* 0x000fd20008000004 */
[----:B------:R-:W-:Y:S03]  /*4340*/  SYNCS.ARRIVE.TRANS64.RED.A1T0 RZ, [UR4], RZ ;  /* 0x000000ffffff79a7 */ /* 0x000fe60008100404 */
.L_x_83:
[----:B-12---:R-:W-:Y:S01]  /*4350*/  SHF.L.U32 R3, RZ, 0x1f, RZ ;  /* 0x0000001fff037819 */ /* 0x006fe200000006ff */
[----:B------:R-:W-:Y:S01]  /*4360*/  UIADD3 UR4, UPT, UPT, UR26, 0x130, URZ ;  /* 0x000001301a047890 */ /* 0x000fe2000fffe0ff */
[----:B------:R-:W-:Y:S02]  /*4370*/  PLOP3.LUT P0, PT, PT, PT, UP1, 0x80, 0x8 ;  /* 0x000000000008781c */ /* 0x000fe40003f0f018 */
[----:B------:R-:W1:Y:S02]  /*4380*/  SYNCS.PHASECHK.TRANS64.TRYWAIT P1, [UR26+0x130], R3 ;  /* 0x00013003ff0075a7 */ /* 0x000e64000802111a */
[----:B-1----:R-:W-:Y:S09]  /*4390*/  @!P1 BRA `(.L_x_85) ;  /* 0x00000054009c9947 */ /* 0x002ff20003800000 */
.L_x_165:
[----:B------:R-:W-:Y:S01]  /*43a0*/  @!UP1 UPRMT UR4, UR45, 0x654, UR4 ;  /* 0x000006542d049896 */ /* 0x000fe20008000004 */
[----:B------:R-:W-:Y:S01]  /*43b0*/  UMOV UR5, 0xffff ;  /* 0x0000ffff00057882 */ /* 0x000fe20000000000 */
[----:B------:R-:W-:-:S07]  /*43c0*/  UMOV UR6, 0x1 ;  /* 0x0000000100067882 */ /* 0x000fce0000000000 */
[----:B------:R-:W-:Y:S01]  /*43d0*/  @!P0 SYNCS.ARRIVE.TRANS64.RED.A1T0 RZ, [UR4], RZ ;  /* 0x000000ffffff89a7 */ /* 0x000fe20008100404 */
[----:B------:R-:W-:Y:S01]  /*43e0*/  NOP ;  /* 0x0000000000007918 */ /* 0x000fe20000000000 */
[----:B-1----:R-:W1:Y:S01]  /*43f0*/  LDS R0, [UR8+0x14] ;  /* 0x00001408ff007984 */ /* 0x002e620008000800 */
[----:B------:R-:W-:-:S04]  /*4400*/  ULOP3.LUT UR4, UR44, 0xffff, URZ, 0xc0, !UPT ;  /* 0x0000ffff2c047892 */ /* 0x000fc8000f8ec0ff */
[----:B------:R-:W-:-:S04]  /*4410*/  USHF.R.U32.HI UR4, URZ, 0x5, UR4 ;  /* 0x00000005ff047899 */ /* 0x000fc80008011604 */
[----:B------:R-:W-:Y:S02]  /*4420*/  USHF.L.U32 UR5, UR5, UR4, URZ ;  /* 0x0000000405057299 */ /* 0x000fe400080006ff */
[----:B------:R-:W-:-:S04]  /*4430*/  USHF.L.U32 UR4, UR6, UR4, URZ ;  /* 0x0000000406047299 */ /* 0x000fc800080006ff */
[----:B-1----:R-:W-:-:S04]  /*4440*/  LOP3.LUT R0, R0, UR5, RZ, 0xc0, !PT ;  /* 0x0000000500007c12 */ /* 0x002fc8000f8ec0ff */
[----:B------:R-:W-:-:S13]  /*4450*/  ISETP.NE.AND P0, PT, R0, UR5, PT ;  /* 0x0000000500007c0c */ /* 0x000fda000bf05270 */
[----:B------:R-:W-:Y:S05]  /*4460*/  @P0 BRA `(.L_x_86) ;  /* 0x0000000000580947 */ /* 0x000fea0003800000 */
[----:B------:R-:W1:Y:S02]  /*4470*/  LDS R0, [UR8+0x18] ;  /* 0x00001808ff007984 */ /* 0x000e640008000800 */
[----:B-1----:R-:W-:-:S04]  /*4480*/  LOP3.LUT R0, R0, UR4, RZ, 0xc0, !PT ;  /* 0x0000000400007c12 */ /* 0x002fc8000f8ec0ff */
[----:B------:R-:W-:-:S13]  /*4490*/  ISETP.NE.AND P0, PT, R0, UR4, PT ;  /* 0x0000000400007c0c */ /* 0x000fda000bf05270 */
[----:B------:R-:W-:Y:S05]  /*44a0*/  @P0 BRA `(.L_x_87) ;  /* 0x00000000003c0947 */ /* 0x000fea0003800000 */
[----:B------:R-:W1:Y:S01]  /*44b0*/  S2R R2, SR_LANEID ;  /* 0x0000000000027919 */ /* 0x000e620000000000 */
[----:B------:R-:W-:Y:S01]  /*44c0*/  ULOP3.LUT UR5, URZ, UR5, URZ, 0x33, !UPT ;  /* 0x00000005ff057292 */ /* 0x000fe2000f8e33ff */
[----:B------:R-:W-:Y:S01]  /*44d0*/  LOP3.LUT R4, RZ, UR4, RZ, 0x33, !PT ;  /* 0x00000004ff047c12 */ /* 0x000fe2000f8e33ff */
[----:B------:R-:W-:Y:S02]  /*44e0*/  VOTEU.ANY UR4, UPT, PT ;  /* 0x0000000000047886 */ /* 0x000fe400038e0100 */
[----:B------:R-:W-:Y:S01]  /*44f0*/  UFLO.U32 UR4, UR4 ;  /* 0x00000004000472bd */ /* 0x000fe200080e0000 */
[----:B------:R-:W2:Y:S01]  /*4500*/  REDUX UR6, R4 ;  /* 0x00000000040673c4 */ /* 0x000ea20000000000 */
[----:B------:R-:W-:-:S06]  /*4510*/  IMAD.U32 R0, RZ, RZ, UR5 ;  /* 0x00000005ff007e24 */ /* 0x000fcc000f8e00ff */
[----:B------:R4:W-:Y:S01]  /*4520*/  UTCATOMSWS.AND URZ, UR5 ;  /* 0x0000000500ff79e3 */ /* 0x0009e20008000000 */
[----:B------:R-:W3:Y:S01]  /*4530*/  REDUX UR7, R0 ;  /* 0x00000000000773c4 */ /* 0x000ee20000000000 */
[----:B-1----:R-:W-:Y:S01]  /*4540*/  ISETP.EQ.U32.AND P0, PT, R2, UR4, PT ;  /* 0x0000000402007c0c */ /* 0x002fe2000bf02070 */
[----:B--2---:R-:W-:Y:S01]  /*4550*/  IMAD.U32 R2, RZ, RZ, UR6 ;  /* 0x00000006ff027e24 */ /* 0x004fe2000f8e00ff */
[----:B---3--:R-:W-:-:S11]  /*4560*/  MOV R3, UR7 ;  /* 0x0000000700037c02 */ /* 0x008fd60008000f00 */
[----:B------:R4:W-:Y:S04]  /*4570*/  @P0 ATOMS.AND RZ, [UR8+0x14], R3 ;  /* 0x00001403ffff098c */ /* 0x0009e8000a800008 */
[----:B------:R4:W-:Y:S01]  /*4580*/  @P0 ATOMS.AND RZ, [UR8+0x18], R2 ;  /* 0x00001802ffff098c */ /* 0x0009e2000a800008 */
[----:B------:R-:W-:Y:S05]  /*4590*/  BRA `(.L_x_88) ;  /* 0x0000000000147947 */ /* 0x000fea0003800000 */
.L_x_87:
[----:B------:R-:W-:Y:S02]  /*45a0*/  MOV R2, 0x45c0 ;  /* 0x000045c000027802 */ /* 0x000fe40000000f00 */
[----:B---3-5:R-:W-:Y:S05]  /*45b0*/  CALL.REL.NOINC `($__internal_0_$__cuda_sm10x_tcgen05_guardrail_trap_col_being_dealloced_not_returned_by_alloc) ;  /* 0x0000005400f07944 */ /* 0x028fea0003c00000 */
[----:B------:R-:W-:Y:S05]  /*45c0*/  BRA `(.L_x_88) ;  /* 0x0000000000087947 */ /* 0x000fea0003800000 */
.L_x_86:
[----:B------:R-:W-:Y:S02]  /*45d0*/  MOV R2, 0x45f0 ;  /* 0x000045f000027802 */ /* 0x000fe40000000f00 */
[----:B---3-5:R-:W-:Y:S05]  /*45e0*/  CALL.REL.NOINC `($__internal_2_$__cuda_sm10x_tcgen05_guardrail_trap_unallocated_columns_being_dealloced) ;  /* 0x0000005400fc7944 */ /* 0x028fea0003c00000 */
.L_x_88:
[----:B------:R-:W-:Y:S01]  /*45f0*/  NOP ;  /* 0x0000000000007918 */ /* 0x000fe20000000000 */
[----:B----4-:R-:W-:Y:S05]  /*4600*/  EXIT ;  /* 0x000000000000794d */ /* 0x010fea0003800000 */
.L_x_59:
[----:B------:R-:W-:-:S09]  /*4610*/  UISETP.NE.OR UP0, UPT, UR13, 0x3, !UP3 ;  /* 0x000000030d00788c */ /* 0x000fd2000df05670 */
[----:B------:R-:W-:Y:S05]  /*4620*/  BRA.U UP0, `(.L_x_89) ;  /* 0x0000000d007c7547 */ /* 0x000fea000b800000 */
[----:B------:R-:W1:Y:S01]  /*4630*/  LDCU UR32, c[0x0][0x370] ;  /* 0x00006e00ff2077ac */ /* 0x000e620008000800 */
[----:B------:R-:W2:Y:S01]  /*4640*/  LDC.64 R16, c[0x0][0x348] ;  /* 0x0000d200ff107b82 */ /* 0x000ea20000000a00 */
[----:B------:R-:W-:Y:S02]  /*4650*/  HFMA2 R13, -RZ, RZ, 0, 0 ;  /* 0x00000000ff0d7431 */ /* 0x000fe400000001ff */
[----:B------:R-:W-:Y:S01]  /*4660*/  IMAD.MOV.U32 R15, RZ, RZ, 0x1 ;  /* 0x00000001ff0f7424 */ /* 0x000fe200078e00ff */
[----:B------:R-:W1:Y:S01]  /*4670*/  LDCU.128 UR28, c[0x0][0xb10] ;  /* 0x00016200ff1c77ac */ /* 0x000e620008000c00 */
[----:B------:R-:W-:Y:S01]  /*4680*/  IMAD.MOV.U32 R14, RZ, RZ, RZ ;  /* 0x000000ffff0e7224 */ /* 0x000fe200078e00ff */
[----:B------:R-:W-:Y:S01]  /*4690*/  MOV R7, 0x2000 ;  /* 0x0000200000077802 */ /* 0x000fe20000000f00 */
[----:B------:R-:W3:Y:S01]  /*46a0*/  LDCU UR27, c[0x0][0x374] ;  /* 0x00006e80ff1b77ac */ /* 0x000ee20008000800 */
[----:B------:R-:W4:Y:S01]  /*46b0*/  LDC.64 R2, c[0x0][0x888] ;  /* 0x00022200ff027b82 */ /* 0x000f220000000a00 */
[----:B------:R-:W3:Y:S01]  /*46c0*/  LDCU UR15, c[0x0][0xb0c] ;  /* 0x00016180ff0f77ac */ /* 0x000ee20008000800 */
[----:B------:R-:W2:Y:S06]  /*46d0*/  LDCU UR38, c[0x0][0xb20] ;  /* 0x00016400ff2677ac */ /* 0x000eac0008000800 */
[----:B------:R-:W4:Y:S01]  /*46e0*/  LDC.64 R4, c[0x0][0x890] ;  /* 0x00022400ff047b82 */ /* 0x000f220000000a00 */
[----:B------:R-:W2:Y:S01]  /*46f0*/  LDCU UR4, c[0x0][0xb30] ;  /* 0x00016600ff0477ac */ /* 0x000ea20008000800 */
[----:B------:R-:W-:Y:S01]  /*4700*/  UMOV UR21, 0x400 ;  /* 0x0000040000157882 */ /* 0x000fe20000000000 */
[----:B-1----:R-:W-:-:S02]  /*4710*/  UIMAD.WIDE.U32 UR6, UR32, UR28, URZ ;  /* 0x0000001c200672a5 */ /* 0x002fc4000f8e00ff */
[----:B---3--:R-:W-:Y:S02]  /*4720*/  UIMAD.WIDE.U32 UR8, UR27, UR31, URZ ;  /* 0x0000001f1b0872a5 */ /* 0x008fe4000f8e00ff */
[----:B------:R-:W-:Y:S02]  /*4730*/  ULEA UR21, UR48, UR21, 0x18 ;  /* 0x0000001530157291 */ /* 0x000fe4000f8ec0ff */
[----:B------:R-:W-:Y:S02]  /*4740*/  UPLOP3.LUT UP3, UPT, UPT, UPT, UPT, 0x40, 0x4 ;  /* 0x000000000004789c */ /* 0x000fe40003f6e870 */
[----:B------:R-:W-:Y:S02]  /*4750*/  UIADD3 UR33, UPT, UPT, UR21, 0x88, URZ ;  /* 0x0000008815217890 */ /* 0x000fe4000fffe0ff */
[----:B------:R-:W-:Y:S01]  /*4760*/  UIADD3 UR17, UPT, UPT, UR21, 0x80, URZ ;  /* 0x0000008015117890 */ /* 0x000fe2000fffe0ff */
[----:B------:R-:W-:Y:S01]  /*4770*/  UMOV UR6, UR7 ;  /* 0x0000000700067c82 */ /* 0x000fe20008000000 */
[----:B------:R-:W-:Y:S01]  /*4780*/  UMOV UR35, UR9 ;  /* 0x0000000900237c82 */ /* 0x000fe20008000000 */
[----:B------:R-:W-:-:S02]  /*4790*/  UISETP.GE.AND UP0, UPT, UR42, 0x1, UPT ;  /* 0x000000012a00788c */ /* 0x000fc4000bf06270 */
[----:B------:R-:W-:Y:S01]  /*47a0*/  UISETP.NE.AND UP4, UPT, UR42, 0x1, UPT ;  /* 0x000000012a00788c */ /* 0x000fe2000bf85270 */
[----:B------:R-:W1:Y:S01]  /*47b0*/  LDCU.64 UR22, c[0x0][0xb28] ;  /* 0x00016500ff1677ac */ /* 0x000e620008000a00 */
[----:B------:R-:W-:Y:S02]  /*47c0*/  UISETP.NE.AND UP6, UPT, UR15, 0x1, UPT ;  /* 0x000000010f00788c */ /* 0x000fe4000bfc5270 */
[----:B------:R-:W-:Y:S02]  /*47d0*/  UISETP.NE.AND UP5, UPT, UR30, 0x1, UPT ;  /* 0x000000011e00788c */ /* 0x000fe4000bfa5270 */
[----:B------:R-:W-:Y:S02]  /*47e0*/  UPRMT UR33, UR48, 0x654, UR33 ;  /* 0x0000065430217896 */ /* 0x000fe40008000021 */
[----:B------:R-:W-:Y:S02]  /*47f0*/  USHF.R.U32.HI UR37, URZ, UR29, UR6 ;  /* 0x0000001dff257299 */ /* 0x000fe40008011606 */
[----:B------:R-:W-:-:S02]  /*4800*/  UPRMT UR34, UR48, 0x654, UR17 ;  /* 0x0000065430227896 */ /* 0x000fc40008000011 */
[----:B--2---:R-:W-:Y:S02]  /*4810*/  USHF.R.U32.HI UR35, URZ, UR38, UR35 ;  /* 0x00000026ff237299 */ /* 0x004fe40008011623 */
[----:B------:R-:W-:-:S11]  /*4820*/  UISETP.NE.AND UP2, UPT, UR4, 0x1, UPT ;  /* 0x000000010400788c */ /* 0x000fd6000bf45270 */
.L_x_98:
[C---:B------:R-:W-:Y:S02]  /*4830*/  LEA R12, R14.reuse, UR21, 0x3 ;  /* 0x000000150e0c7c11 */ /* 0x040fe4000f8e18ff */
[----:B------:R-:W-:Y:S02]  /*4840*/  SHF.L.U32 R9, R13, 0x1f, RZ ;  /* 0x0000001f0d097819 */ /* 0x000fe400000006ff */
[----:B------:R-:W-:Y:S02]  /*4850*/  LEA R10, R14, UR21, 0x4 ;  /* 0x000000150e0a7c11 */ /* 0x000fe4000f8e20ff */
[----:B--2---:R-:W2:Y:S02]  /*4860*/  SYNCS.PHASECHK.TRANS64.TRYWAIT P0, [R12+URZ+0xb0], R9 ;  /* 0x0000b0090c0075a7 */ /* 0x004ea400080011ff */
[----:B--2---:R-:W-:Y:S05]  /*4870*/  @!P0 BRA `(.L_x_90) ;  /* 0x00000050007c8947 */ /* 0x004fea0003800000 */
.L_x_166:
[----:B--2---:R-:W2:Y:S01]  /*4880*/  LDS.128 R8, [R10+0x140] ;  /* 0x000140000a087984 */ /* 0x004ea20000000c00 */
[----:B------:R-:W-:Y:S01]  /*4890*/  UISETP.GE.AND UP0, UPT, UR42, 0x1, UPT ;  /* 0x000000012a00788c */ /* 0x000fe2000bf06270 */
[----:B------:R-:W-:Y:S01]  /*48a0*/  @!PT LDS RZ, [RZ] ;  /* 0x00000000fffff984 */ /* 0x000fe20000000800 */
[----:B------:R-:W-:Y:S01]  /*48b0*/  @!PT LDS RZ, [RZ] ;  /* 0x00000000fffff984 */ /* 0x000fe20000000800 */
[----:B------:R-:W-:Y:S01]  /*48c0*/  @!PT LDS RZ, [RZ] ;  /* 0x00000000fffff984 */ /* 0x000fe20000000800 */
[----:B------:R-:W-:Y:S01]  /*48d0*/  @!PT LDS RZ, [RZ] ;  /* 0x00000000fffff984 */ /* 0x000fe20000000800 */
[----:B------:R3:W-:Y:S06]  /*48e0*/  MEMBAR.ALL.CTA ;  /* 0x0000000000007992 */ /* 0x0007ec0000008000 */
[----:B---3--:R-:W3:Y:S01]  /*48f0*/  FENCE.VIEW.ASYNC.S ;  /* 0x00000000000073c6 */ /* 0x008ee20000000000 */
[----:B--2---:R-:W-:Y:S11]  /*4900*/  LOP3.LUT P0, RZ, R10, 0x1, RZ, 0xc0, !PT ;  /* 0x000000010aff7812 */ /* 0x004ff6000780c0ff */
[----:B------:R-:W-:Y:S02]  /*4910*/  @!UPT UIADD3 URZ, UPT, UPT, URZ, URZ, URZ ;  /* 0x000000fffffff290 */ /* 0x000fe4000fffe0ff */
[----:B---3--:R-:W-:Y:S01]  /*4920*/  VOTEU.ANY UP1, P0 ;  /* 0x0000000000ff7886 */ /* 0x008fe20000020100 */
[----:B------:R-:W-:Y:S11]  /*4930*/  PLOP3.LUT P0, PT, PT, PT, UP1, 0x80, 0x8 ;  /* 0x000000000008781c */ /* 0x000ff60003f0f018 */
[----:B------:R-:W-:Y:S02]  /*4940*/  @!UPT UIADD3 URZ, UPT, UPT, URZ, URZ, URZ ;  /* 0x000000fffffff290 */ /* 0x000fe4000fffe0ff */
[----:B------:R-:W-:Y:S02]  /*4950*/  @P0 SHF.R.U32.HI R0, RZ, 0x10, R9 ;  /* 0x00000010ff000819 */ /* 0x000fe40000011609 */
[----:B------:R-:W-:Y:S02]  /*4960*/  @P0 MOV R6, R8 ;  /* 0x0000000800060202 */ /* 0x000fe40000000f00 */
[----:B------:R-:W-:Y:S01]  /*4970*/  @P0 R2UR UR4, R0 ;  /* 0x00000000000402ca */ /* 0x000fe200000e0000 */
[----:B------:R-:W-:Y:S01]  /*4980*/  VIADD R0, R12, 0xc0 ;  /* 0x000000c00c007836 */ /* 0x000fe20000000000 */
[----:B------:R-:W-:Y:S02]  /*4990*/  @P0 LOP3.LUT R8, R9, 0xffff, RZ, 0xc0, !PT ;  /* 0x0000ffff09080812 */ /* 0x000fe400078ec0ff */
[----:B------:R-:W-:Y:S02]  /*49a0*/  @P0 R2UR UR6, R6 ;  /* 0x00000000060602ca */ /* 0x000fe400000e0000 */
[----:B------:R-:W-:Y:S02]  /*49b0*/  PRMT R0, RZ, 0x654, R0 ;  /* 0x00000654ff007816 */ /* 0x000fe40000000000 */
[----:B------:R-:W-:Y:S02]  /*49c0*/  @P0 R2UR UR5, R8 ;  /* 0x00000000080502ca */ /* 0x000fe400000e0000 */
[----:B------:R2:W-:Y:S03]  /*49d0*/  SYNCS.ARRIVE.TRANS64.RED.A1T0 RZ, [R0+URZ], RZ ;  /* 0x000000ff00ff79a7 */ /* 0x0005e600081004ff */
[----:B------:R-:W-:Y:S04]  /*49e0*/  @UP1 UMOV UR26, UR4 ;  /* 0x00000004001a1c82 */ /* 0x000fe80008000000 */
[----:B------:R-:W-:Y:S04]  /*49f0*/  @UP1 UMOV UR14, UR6 ;  /* 0x00000006000e1c82 */ /* 0x000fe80008000000 */
[----:B------:R-:W-:Y:S01]  /*4a00*/  @UP1 UMOV UR13, UR5 ;  /* 0x00000005000d1c82 */ /* 0x000fe20008000000 */
[----:B------:R-:W-:Y:S05]  /*4a10*/  BRA.U !UP0, `(.L_x_91) ;  /* 0x0000000108a47547 */ /* 0x000fea000b800000 */
[----:B------:R-:W-:Y:S02]  /*4a20*/  UIMAD.WIDE.U32 UR8, UR13, UR31, URZ ;  /* 0x0000001f0d0872a5 */ /* 0x000fe4000f8e00ff */
[----:B------:R-:W-:Y:S02]  /*4a30*/  UIMAD.WIDE.U32 UR10, UR14, UR28, URZ ;  /* 0x0000001c0e0a72a5 */ /* 0x000fe4000f8e00ff */
[----:B------:R-:W-:Y:S02]  /*4a40*/  USEL UR4, UR27, UR35, !UP5 ;  /* 0x000000231b047287 */ /* 0x000fe4000e800000 */
[----:B------:R-:W-:Y:S02]  /*4a50*/  USEL UR7, UR32, UR37, !UP6 ;  /* 0x0000002520077287 */ /* 0x000fe4000f000000 */
[----:B-1----:R-:W-:Y:S02]  /*4a60*/  UIMAD.WIDE.U32 UR18, UR4, UR22, URZ ;  /* 0x00000016041272a5 */ /* 0x002fe4000f8e00ff */
[----:B------:R-:W-:Y:S01]  /*4a70*/  UIMAD.WIDE.U32 UR24, UR7, UR22, URZ ;  /* 0x00000016071872a5 */ /* 0x000fe2000f8e00ff */
[----:B------:R-:W-:Y:S02]  /*4a80*/  UMOV UR5, UR9 ;  /* 0x0000000900057c82 */ /* 0x000fe40008000000 */
[----:B------:R-:W-:Y:S03]  /*4a90*/  USHF.R.U32.HI UR6, URZ, UR38, UR5 ;  /* 0x00000026ff067299 */ /* 0x000fe60008011605 */
[----:B------:R-:W-:Y:S01]  /*4aa0*/  UMOV UR5, UR11 ;  /* 0x0000000b00057c82 */ /* 0x000fe20008000000 */
[----:B------:R-:W-:Y:S02]  /*4ab0*/  USEL UR6, UR13, UR6, !UP5 ;  /* 0x000000060d067287 */ /* 0x000fe4000e800000 */
[----:B------:R-:W-:Y:S02]  /*4ac0*/  USHF.R.U32.HI UR8, URZ, UR29, UR5 ;  /* 0x0000001dff087299 */ /* 0x000fe40008011605 */
[----:B------:R-:W-:Y:S01]  /*4ad0*/  UIMAD.WIDE.U32 UR10, UR6, UR22, URZ ;  /* 0x00000016060a72a5 */ /* 0x000fe2000f8e00ff */
[----:B------:R-:W-:Y:S02]  /*4ae0*/  UMOV UR5, UR19 ;  /* 0x0000001300057c82 */ /* 0x000fe40008000000 */
[----:B------:R-:W-:Y:S03]  /*4af0*/  @UP4 USHF.R.U32.HI UR4, URZ, UR23, UR5 ;  /* 0x00000017ff044299 */ /* 0x000fe60008011605 */
[----:B------:R-:W-:Y:S01]  /*4b00*/  UMOV UR5, UR25 ;  /* 0x0000001900057c82 */ /* 0x000fe20008000000 */
[----:B------:R-:W-:Y:S02]  /*4b10*/  UIMAD UR4, UR42, UR4, URZ ;  /* 0x000000042a0472a4 */ /* 0x000fe4000f8e02ff */
[----:B------:R-:W-:Y:S02]  /*4b20*/  @UP4 USHF.R.U32.HI UR7, URZ, UR23, UR5 ;  /* 0x00000017ff074299 */ /* 0x000fe40008011605 */
[----:B------:R-:W-:Y:S02]  /*4b30*/  USEL UR5, UR14, UR8, !UP6 ;  /* 0x000000080e057287 */ /* 0x000fe4000f000000 */
[----:B------:R-:W-:Y:S02]  /*4b40*/  UIMAD UR8, UR42, UR7, URZ ;  /* 0x000000072a0872a4 */ /* 0x000fe4000f8e02ff */
[----:B------:R-:W-:Y:S03]  /*4b50*/  UISETP.GE.AND UP0, UPT, UR6, UR4, UPT ;  /* 0x000000040600728c */ /* 0x000fe6000bf06270 */
[----:B------:R-:W-:Y:S01]  /*4b60*/  UMOV UR4, UR11 ;  /* 0x0000000b00047c82 */ /* 0x000fe20008000000 */
[----:B------:R-:W-:Y:S02]  /*4b70*/  UISETP.GE.OR UP0, UPT, UR5, UR8, UP0 ;  /* 0x000000080500728c */ /* 0x000fe40008706670 */
[----:B------:R-:W-:Y:S02]  /*4b80*/  USHF.R.U32.HI UR4, URZ, UR23, UR4 ;  /* 0x00000017ff047299 */ /* 0x000fe40008011604 */
[----:B------:R-:W-:Y:S02]  /*4b90*/  UIMAD.WIDE.U32 UR8, UR5, UR22, URZ ;  /* 0x00000016050872a5 */ /* 0x000fe4000f8e00ff */
[----:B------:R-:W-:Y:S04]  /*4ba0*/  USEL UR10, UR6, UR4, !UP4 ;  /* 0x00000004060a7287 */ /* 0x000fe8000e000000 */
[----:B------:R-:W-:Y:S01]  /*4bb0*/  UIADD3 UR11, UPT, UPT, -UR10, URZ, URZ ;  /* 0x000000ff0a0b7290 */ /* 0x000fe2000fffe1ff */
[----:B------:R-:W-:Y:S02]  /*4bc0*/  @!UP0 UMOV UR4, UR9 ;  /* 0x0000000900048c82 */ /* 0x000fe40008000000 */
[----:B------:R-:W-:Y:S02]  /*4bd0*/  @!UP0 USHF.R.U32.HI UR4, URZ, UR23, UR4 ;  /* 0x00000017ff048299 */ /* 0x000fe40008011604 */
[----:B------:R-:W-:Y:S02]  /*4be0*/  UIMAD UR8, UR42, UR11, UR6 ;  /* 0x0000000b2a0872a4 */ /* 0x000fe4000f8e0206 */
[----:B------:R-:W-:Y:S04]  /*4bf0*/  @!UP0 USEL UR4, UR5, UR4, !UP4 ;  /* 0x0000000405048287 */ /* 0x000fe8000e000000 */
[----:B------:R-:W-:Y:S02]  /*4c00*/  @!UP0 UIMAD UR8, UR7, UR8, UR4 ;  /* 0x00000008070882a4 */ /* 0x000fe4000f8e0204 */
[----:B------:R-:W-:Y:S02]  /*4c10*/  @!UP0 UIADD3 UR9, UPT, UPT, UR10, -UR4, URZ ;  /* 0x800000040a098290 */ /* 0x000fe4000fffe0ff */
[----:B------:R-:W-:Y:S02]  /*4c20*/  UIADD3 UR4, UPT, UPT, -UR5, URZ, URZ ;  /* 0x000000ff05047290 */ /* 0x000fe4000fffe1ff */
[----:B------:R-:W-:Y:S02]  /*4c30*/  UIADD3 UR7, UPT, UPT, -UR6, URZ, URZ ;  /* 0x000000ff06077290 */ /* 0x000fe4000fffe1ff */
[----:B------:R-:W-:Y:S02]  /*4c40*/  @!UP0 UIMAD UR6, UR9, UR42, UR5 ;  /* 0x0000002a090682a4 */ /* 0x000fe4000f8e0205 */
[----:B------:R-:W-:Y:S02]  /*4c50*/  UIMAD UR14, UR15, UR4, UR14 ;  /* 0x000000040f0e72a4 */ /* 0x000fe4000f8e020e */
[----:B------:R-:W-:Y:S01]  /*4c60*/  UIMAD UR13, UR30, UR7, UR13 ;  /* 0x000000071e0d72a4 */ /* 0x000fe2000f8e020d */
[----:B------:R-:W-:Y:S02]  /*4c70*/  @!UP0 UMOV UR5, UR8 ;  /* 0x0000000800058c82 */ /* 0x000fe40008000000 */
[----:B------:R-:W-:Y:S02]  /*4c80*/  UIMAD UR14, UR5, UR15, UR14 ;  /* 0x0000000f050e72a4 */ /* 0x000fe4000f8e020e */
[----:B------:R-:W-:Y:S11]  /*4c90*/  UIMAD UR13, UR6, UR30, UR13 ;  /* 0x0000001e060d72a4 */ /* 0x000ff6000f8e020d */
[----:B------:R-:W-:Y:S01]  /*4ca0*/  @!UPT UIADD3 URZ, UPT, UPT, URZ, URZ, URZ ;  /* 0x000000fffffff290 */ /* 0x000fe2000fffe0ff */
.L_x_91:
[----:B------:R-:W3:Y:S01]  /*4cb0*/  @!UP2 LDCU.128 UR8, c[0x0][0xb10] ;  /* 0x00016200ff08a7ac */ /* 0x000ee20008000c00 */
[C---:B----4-:R-:W-:Y:S02]  /*4cc0*/  ISETP.NE.U32.AND P1, PT, R4.reuse, RZ, PT ;  /* 0x000000ff0400720c */ /* 0x050fe40003f25070 */
[----:B------:R-:W-:Y:S02]  /*4cd0*/  ISETP.NE.U32.AND P0, PT, R4, RZ, PT ;  /* 0x000000ff0400720c */ /* 0x000fe40003f05070 */
[C---:B------:R-:W-:Y:S02]  /*4ce0*/  ISETP.NE.AND.EX P1, PT, R5.reuse, RZ, PT, P1 ;  /* 0x000000ff0500720c */ /* 0x040fe40003f25310 */
[----:B------:R-:W-:Y:S01]  /*4cf0*/  ISETP.NE.AND.EX P0, PT, R5, RZ, PT, P0 ;  /* 0x000000ff0500720c */ /* 0x000fe20003f05300 */
[----:B------:R-:W4:Y:S01]  /*4d00*/  @!UP2 LDCU UR5, c[0x0][0xb0c] ;  /* 0x00016180ff05a7ac */ /* 0x000f220008000800 */
[----:B------:R-:W-:Y:S01]  /*4d10*/  SHF.L.U32 R9, R15, 0x1f, RZ ;  /* 0x0000001f0f097819 */ /* 0x000fe200000006ff */
[----:B------:R-:W-:Y:S02]  /*4d20*/  USHF.L.U32 UR19, UR16, 0x7, URZ ;  /* 0x0000000710137899 */ /* 0x000fe400080006ff */
[----:B------:R-:W-:Y:S02]  /*4d30*/  USHF.L.U32 UR18, UR20, 0x7, URZ ;  /* 0x0000000714127899 */ /* 0x000fe400080006ff */
[----:B---3--:R-:W-:Y:S07]  /*4d40*/  UIMAD.WIDE.U32 UR6, UR14, UR8, URZ ;  /* 0x000000080e0672a5 */ /* 0x008fee000f8e00ff */
[----:B------:R-:W-:Y:S01]  /*4d50*/  @!UP2 UMOV UR4, UR7 ;  /* 0x000000070004ac82 */ /* 0x000fe20008000000 */
[----:B----4-:R-:W-:Y:S02]  /*4d60*/  @!UP2 UISETP.NE.AND UP0, UPT, UR5, 0x1, UPT ;  /* 0x000000010500a88c */ /* 0x010fe4000bf05270 */
[----:B------:R-:W-:Y:S02]  /*4d70*/  @!UP2 USHF.R.U32.HI UR4, URZ, UR9, UR4 ;  /* 0x00000009ff04a299 */ /* 0x000fe40008011604 */
[----:B------:R-:W-:Y:S02]  /*4d80*/  UIMAD.WIDE.U32 UR6, UR13, UR11, URZ ;  /* 0x0000000b0d0672a5 */ /* 0x000fe4000f8e00ff */
[----:B------:R-:W-:Y:S02]  /*4d90*/  @!UP2 USEL UR8, UR14, UR4, !UP0 ;  /* 0x000000040e08a287 */ /* 0x000fe4000c000000 */
[----:B------:R-:W-:Y:S03]  /*4da0*/  @!UP2 UISETP.NE.AND UP0, UPT, UR10, 0x1, UPT ;  /* 0x000000010a00a88c */ /* 0x000fe6000bf05270 */
[----:B------:R-:W-:Y:S02]  /*4db0*/  @!UP2 UMOV UR6, UR7 ;  /* 0x000000070006ac82 */ /* 0x000fe40008000000 */
[----:B------:R-:W3:Y:S02]  /*4dc0*/  @!UP2 LDCU UR4, c[0x0][0xb20] ;  /* 0x00016400ff04a7ac */ /* 0x000ee40008000800 */
[----:B---3--:R-:W-:Y:S04]  /*4dd0*/  @!UP2 USHF.R.U32.HI UR6, URZ, UR4, UR6 ;  /* 0x00000004ff06a299 */ /* 0x008fe80008011606 */
[----:B------:R-:W-:Y:S04]  /*4de0*/  @!UP2 USEL UR6, UR13, UR6, !UP0 ;  /* 0x000000060d06a287 */ /* 0x000fe8000c000000 */
[----:B------:R-:W-:Y:S02]  /*4df0*/  @!UP2 UIADD3 UR4, UPT, UPT, -UR8, UR6, URZ ;  /* 0x000000060804a290 */ /* 0x000fe4000fffe1ff */
[----:B------:R-:W-:Y:S02]  /*4e00*/  @!UP2 UIADD3 UR6, UPT, UPT, UR8, -UR6, URZ ;  /* 0x800000060806a290 */ /* 0x000fe4000fffe0ff */
[----:B------:R-:W-:Y:S02]  /*4e10*/  @!UP2 UIMAD UR14, UR4, UR5, UR14 ;  /* 0x00000005040ea2a4 */ /* 0x000fe4000f8e020e */
[----:B------:R-:W-:Y:S01]  /*4e20*/  @!UP2 UIMAD UR13, UR6, UR10, UR13 ;  /* 0x0000000a060da2a4 */ /* 0x000fe2000f8e020d */
[----:B------:R-:W-:Y:S11]  /*4e30*/  BRA.U UP3, `(.L_x_92) ;  /* 0x0000000103107547 */ /* 0x000ff6000b800000 */
[----:B--2---:R-:W-:Y:S04]  /*4e40*/  MOV R0, UR43 ;  /* 0x0000002b00007c02 */ /* 0x004fe80008000f00 */
[----:B------:R-:W-:Y:S04]  /*4e50*/  SHF.L.U32 R11, R0, 0x1f, RZ ;  /* 0x0000001f000b7819 */ /* 0x000fe800000006ff */
[----:B------:R-:W2:Y:S02]  /*4e60*/  SYNCS.PHASECHK.TRANS64.TRYWAIT P2, [UR21+0xa8], R11 ;  /* 0x0000a80bff0075a7 */ /* 0x000ea40008041115 */
[----:B--2---:R-:W-:Y:S05]  /*4e70*/  @!P2 BRA `(.L_x_93) ;  /* 0x0000004c0010a947 */ /* 0x004fea0003800000 */
.L_x_92:
[----:B------:R-:W-:Y:S05]  /*4e80*/  @!P1 BRA `(.L_x_94) ;  /* 0x0000000000309947 */ /* 0x000fea0003800000 */
[----:B------:R-:W-:Y:S01]  /*4e90*/  ISETP.NE.U32.AND P1, PT, R2, RZ, PT ;  /* 0x000000ff0200720c */ /* 0x000fe20003f25070 */
[----:B------:R-:W3:Y:S01]  /*4ea0*/  LDCU.64 UR4, c[0x0][0x358] ;  /* 0x00006b00ff0477ac */ /* 0x000ee20008000a00 */
[----:B------:R-:W-:Y:S02]  /*4eb0*/  IMAD.MOV.U32 R158, RZ, RZ, 0x1 ;  /* 0x00000001ff9e7424 */ /* 0x000fe400078e00ff */
[----:B------:R-:W-:Y:S11]  /*4ec0*/  ISETP.NE.AND.EX P1, PT, R3, RZ, PT, P1 ;  /* 0x000000ff0300720c */ /* 0x000ff60003f25310 */
[----:B------:R-:W-:Y:S02]  /*4ed0*/  @!UPT UIADD3 URZ, UPT, UPT, URZ, URZ, URZ ;  /* 0x000000fffffff290 */ /* 0x000fe4000fffe0ff */
[----:B--2---:R-:W2:Y:S01]  /*4ee0*/  @P1 LDC.64 R10, c[0x0][0x888] ;  /* 0x00022200ff0a1b82 */ /* 0x004ea20000000a00 */
[----:B------:R-:W-:Y:S04]  /*4ef0*/  @P1 IMAD R0, R4, UR36, RZ ;  /* 0x0000002404001c24 */ /* 0x000fe8000f8e02ff */
[----:B--2---:R-:W-:Y:S04]  /*4f00*/  @P1 IMAD.WIDE R10, R0, 0x4, R10 ;  /* 0x00000004000a1825 */ /* 0x004fe800078e020a */
[----:B------:R-:W-:Y:S01]  /*4f10*/  HFMA2 R0, -RZ, RZ, 0, 5.9604644775390625e-08 ;  /* 0x00000001ff007431 */ /* 0x000fe200000001ff */
[----:B---3-5:R3:W5:Y:S04]  /*4f20*/  @P1 LDG.E R73, desc[UR4][R10.64] ;  /* 0x000000040a491981 */ /* 0x028768000c1e1900 */
[----:B------:R-:W-:Y:S01]  /*4f30*/  @!P1 PRMT R158, R0, 0x7610, R158 ;  /* 0x00007610009e9816 */ /* 0x000fe2000000009e */
[----:B---3--:R-:W4:Y:S06]  /*4f40*/  @!P1 LDC R73, c[0x0][0x880] ;  /* 0x00022000ff499b82 */ /* 0x008f2c0000000800 */
.L_x_94:
[----:B----45:R-:W-:Y:S01]  /*4f50*/  @!P0 FSETP.EQ.AND P1, PT, R73, RZ, PT ;  /* 0x000000ff4900820b */ /* 0x030fe20003f22000 */
[----:B------:R-:W-:Y:S01]  /*4f60*/  @!UPT UIADD3 URZ, UPT, UPT, URZ, URZ, URZ ;  /* 0x000000fffffff290 */ /* 0x000fe2000fffe0ff */
[----:B------:R-:W-:Y:S11]  /*4f70*/  @!P0 BRA `(.L_x_95) ;  /* 0x0000000000188947 */ /* 0x000ff60003800000 */
[----:B------:R-:W-:Y:S02]  /*4f80*/  LOP3.LUT P0, RZ, R158, 0xff, RZ, 0xc0, !PT ;  /* 0x000000ff9eff7812 */ /* 0x000fe4000780c0ff */
[----:B------:R-:W-:Y:S04]  /*4f90*/  ISETP.NE.U32.AND P1, PT, R2, RZ, PT ;  /* 0x000000ff0200720c */ /* 0x000fe80003f25070 */
[----:B------:R-:W-:Y:S04]  /*4fa0*/  ISETP.NE.AND.EX P1, PT, R3, RZ, PT, P1 ;  /* 0x000000ff0300720c */ /* 0x000fe80003f25310 */
[----:B------:R-:W-:Y:S03]  /*4fb0*/  PLOP3.LUT P1, PT, P1, PT, PT, 0x8, 0x80 ;  /* 0x000000000080781c */ /* 0x000fe60000f2e170 */
[----:B------:R-:W-:Y:S11]  /*4fc0*/  @P0 FSETP.EQ.AND P1, PT, R73, RZ, PT ;  /* 0x000000ff4900020b */ /* 0x000ff60003f22000 */
[----:B------:R-:W-:Y:S02]  /*4fd0*/  @!UPT UIADD3 URZ, UPT, UPT, URZ, URZ, URZ ;  /* 0x000000fffffff290 */ /* 0x000fe4000fffe0ff */
.L_x_95:
[----:B------:R-:W3:Y:S01]  /*4fe0*/  SYNCS.PHASECHK.TRANS64.TRYWAIT P2, [UR21+0x90], R9 ;  /* 0x00009009ff0075a7 */ /* 0x000ee20008041115 */
[----:B------:R-:W-:Y:S04]  /*4ff0*/  ELECT P0, URZ, PT ;  /* 0x0000000000ff782f */ /* 0x000fe80003800000 */
[----:B------:R-:W-:Y:S11]  /*5000*/  PLOP3.LUT P1, PT, P1, P0, PT, 0xf2, 0x2f ;  /* 0x00000000002f781c */ /* 0x000ff60000f21e72 */
[----:B------:R-:W-:Y:S02]  /*5010*/  @!UPT UIADD3 URZ, UPT, UPT, URZ, URZ, URZ ;  /* 0x000000fffffff290 */ /* 0x000fe4000fffe0ff */
[----:B------:R-:W-:Y:S05]  /*5020*/  @!P1 IADD3 R8, P0, PT, R16, 0x580, RZ ;  /* 0x0000058010089810 */ /* 0x000fea0007f1e0ff */
[----:B------:R-:W-:Y:S01]  /*5030*/  @!P1 IMAD.X R6, RZ, RZ, R17, P0 ;  /* 0x000000ffff069224 */ /* 0x000fe200000e0611 */
[----:B---3--:R-:W-:Y:S07]  /*5040*/  @!P2 BRA `(.L_x_96) ;  /* 0x0000004800b4a947 */ /* 0x008fee0003800000 */
.L_x_169:
[----:B------:R-:W-:Y:S01]  /*5050*/  @!P1 R2UR UR5, R8 ;  /* 0x00000000080592ca */ /* 0x000fe200000e0000 */
[----:B------:R-:W-:Y:S01]  /*5060*/  VOTEU.ALL UP0, P1 ;  /* 0x0000000000ff7886 */ /* 0x000fe20000800000 */
[----:B------:R-:W-:Y:S01]  /*5070*/  @!P1 R2UR UR4, R6 ;  /* 0x00000000060492ca */ /* 0x000fe200000e0000 */
[----:B--2---:R-:W-:Y:S01]  /*5080*/  @!P1 IMAD.MOV.U32 R0, RZ, RZ, 0x2000 ;  /* 0x00002000ff009424 */ /* 0x004fe200078e00ff */
[----:B------:R-:W-:Y:S01]  /*5090*/  UMOV UR6, 0x0 ;  /* 0x0000000000067882 */ /* 0x000fe20000000000 */
[----:B------:R-:W-:Y:S01]  /*50a0*/  UMOV UR7, 0x10000000 ;  /* 0x1000000000077882 */ /* 0x000fe20000000000 */
[----:B------:R-:W-:Y:S01]  /*50b0*/  @!UP0 UIADD3 UR16, UPT, UPT, UR21, 0x200, URZ ;  /* 0x0000020015108890 */ /* 0x000fe2000fffe0ff */
[----:B------:R-:W-:Y:S01]  /*50c0*/  VIADD R14, R14, 0x1 ;  /* 0x000000010e0e7836 */ /* 0x000fe20000000000 */
[----:B------:R-:W-:Y:S01]  /*50d0*/  VOTEU.ALL UP0, P1 ;  /* 0x0000000000ff7886 */ /* 0x000fe20000800000 */
[----:B------:R-:W-:Y:S04]  /*50e0*/  UMOV UR20, UR36 ;  /* 0x0000002400147c82 */ /* 0x000fe80008000000 */
[----:B------:R-:W-:Y:S02]  /*50f0*/  IMAD.U32 R10, RZ, RZ, UR5 ;  /* 0x00000005ff0a7e24 */ /* 0x000fe4000f8e00ff */
[----:B------:R-:W-:Y:S03]  /*5100*/  IMAD.U32 R11, RZ, RZ, UR4 ;  /* 0x00000004ff0b7e24 */ /* 0x000fe6000f8e00ff */
[----:B------:R-:W-:Y:S02]  /*5110*/  @!P1 R2UR UR4, R10 ;  /* 0x000000000a0492ca */ /* 0x000fe400000e0000 */
[----:B------:R-:W-:Y:S11]  /*5120*/  @!P1 R2UR UR5, R11 ;  /* 0x000000000b0592ca */ /* 0x000ff600000e0000 */
[----:B------:R-:W-:Y:S02]  /*5130*/  @!UPT UIADD3 URZ, UPT, UPT, URZ, URZ, URZ ;  /* 0x000000fffffff290 */ /* 0x000fe4000fffe0ff */
[----:B------:R2:W-:Y:S01]  /*5140*/  @!UP0 UTMALDG.3D [UR16], [UR4], desc[UR6] ;  /* 0x00000610040085b4 */ /* 0x0005e20008011000 */
[----:B------:R2:W-:Y:S01]  /*5150*/  @!P1 SYNCS.ARRIVE.TRANS64.RED.A0TR RZ, [UR21+0x80], R0 ;  /* 0x00008000ffff99a7 */ /* 0x0005e20008300415 */
[----:B------:R-:W-:Y:S01]  /*5160*/  SYNCS.ARRIVE.TRANS64.RED.A1T0 RZ, [UR34], RZ ;  /* 0x000000ffffff79a7 */ /* 0x000fe20008100422 */
[----:B------:R-:W3:Y:S02]  /*5170*/  SYNCS.PHASECHK.TRANS64.TRYWAIT P0, [UR21+0x98], R9 ;  /* 0x00009809ff0075a7 */ /* 0x000ee40008001115 */
[----:B--23--:R-:W-:Y:S05]  /*5180*/  @!P0 BRA `(.L_x_97) ;  /* 0x00000048007c8947 */ /* 0x00cfea0003800000 */
.L_x_171:
[----:B------:R-:W-:Y:S01]  /*5190*/  @!P1 IADD3 R6, P0, PT, R16, 0x580, RZ ;  /* 0x0000058010069810 */ /* 0x000fe20007f1e0ff */
[----:B------:R-:W-:Y:S01]  /*51a0*/  VOTEU.ALL UP0, P1 ;  /* 0x0000000000ff7886 */ /* 0x000fe20000800000 */
[----:B------:R-:W-:Y:S01]  /*51b0*/  UMOV UR6, 0x0 ;  /* 0x0000000000067882 */ /* 0x000fe20000000000 */
[----:B------:R-:W-:Y:S01]  /*51c0*/  UMOV UR7, 0x10000000 ;  /* 0x1000000000077882 */ /* 0x000fe20000000000 */
[----:B------:R-:W-:Y:S01]  /*51d0*/  @!P1 R2UR UR5, R6 ;  /* 0x00000000060592ca */ /* 0x000fe200000e0000 */
[----:B--2---:R-:W-:Y:S01]  /*51e0*/  @!P1 IMAD.X R0, RZ, RZ, R17, P0 ;  /* 0x000000ffff009224 */ /* 0x004fe200000e0611 */
[----:B------:R-:W-:Y:S01]  /*51f0*/  @!UP0 UIADD3 UR10, UPT, UPT, UR18, 0x40, URZ ;  /* 0x00000040120a8890 */ /* 0x000fe2000fffe0ff */
[----:B------:R-:W-:Y:S01]  /*5200*/  ISETP.NE.AND P0, PT, R14, 0x2, PT ;  /* 0x000000020e00780c */ /* 0x000fe20003f05270 */
[----:B------:R-:W-:Y:S01]  /*5210*/  @!UP0 UIADD3 UR8, UPT, UPT, UR21, 0x2200, URZ ;  /* 0x0000220015088890 */ /* 0x000fe2000fffe0ff */
[----:B------:R-:W-:Y:S01]  /*5220*/  LOP3.LUT R15, R15, 0x1, RZ, 0x3c, !PT ;  /* 0x000000010f0f7812 */ /* 0x000fe200078e3cff */
[----:B------:R-:W-:Y:S01]  /*5230*/  @!UP0 UIADD3 UR9, UPT, UPT, UR21, 0x88, URZ ;  /* 0x0000008815098890 */ /* 0x000fe2000fffe0ff */
[----:B------:R-:W-:Y:S01]  /*5240*/  @!P1 R2UR UR4, R0 ;  /* 0x00000000000492ca */ /* 0x000fe200000e0000 */
[----:B------:R-:W-:Y:S01]  /*5250*/  VOTEU.ALL UP0, P1 ;  /* 0x0000000000ff7886 */ /* 0x000fe20000800000 */
[----:B------:R-:W-:Y:S01]  /*5260*/  UMOV UR11, UR19 ;  /* 0x00000013000b7c82 */ /* 0x000fe20008000000 */
[----:B------:R-:W-:Y:S01]  /*5270*/  UMOV UR12, UR36 ;  /* 0x00000024000c7c82 */ /* 0x000fe20008000000 */
[----:B------:R-:W-:Y:S01]  /*5280*/  SEL R0, RZ, 0x1, P0 ;  /* 0x00000001ff007807 */ /* 0x000fe20000000000 */
[----:B------:R-:W-:Y:S01]  /*5290*/  UIADD3 UR20, UPT, UPT, UR13, UR59, URZ ;  /* 0x0000003b0d147290 */ /* 0x000fe2000fffe0ff */
[----:B------:R-:W-:Y:S01]  /*52a0*/  IMAD.U32 R8, RZ, RZ, UR5 ;  /* 0x00000005ff087e24 */ /* 0x000fe2000f8e00ff */
[----:B------:R-:W-:Y:S01]  /*52b0*/  SEL R14, R14, RZ, P0 ;  /* 0x000000ff0e0e7207 */ /* 0x000fe20000000000 */
[----:B------:R-:W-:Y:S01]  /*52c0*/  UIADD3 UR16, UPT, UPT, UR14, UR62, URZ ;  /* 0x0000003e0e107290 */ /* 0x000fe2000fffe0ff */
[----:B------:R-:W-:Y:S01]  /*52d0*/  LOP3.LUT R13, R13, R0, RZ, 0x3c, !PT ;  /* 0x000000000d0d7212 */ /* 0x000fe200078e3cff */
[----:B------:R-:W-:Y:S01]  /*52e0*/  UPLOP3.LUT UP3, UPT, UPT, UPT, UPT, 0x80, 0x8 ;  /* 0x000000000008789c */ /* 0x000fe20003f6f070 */
[----:B------:R-:W-:Y:S02]  /*52f0*/  UMOV UR36, UR26 ;  /* 0x0000001a00247c82 */ /* 0x000fe40008000000 */
[----:B------:R-:W-:Y:S01]  /*5300*/  IMAD.U32 R9, RZ, RZ, UR4 ;  /* 0x00000004ff097e24 */ /* 0x000fe2000f8e00ff */
[----:B------:R-:W-:Y:S04]  /*5310*/  @!P1 R2UR UR4, R8 ;  /* 0x00000000080492ca */ /* 0x000fe800000e0000 */
[----:B------:R-:W-:Y:S11]  /*5320*/  @!P1 R2UR UR5, R9 ;  /* 0x00000000090592ca */ /* 0x000ff600000e0000 */
[----:B------:R-:W-:Y:S02]  /*5330*/  @!UPT UIADD3 URZ, UPT, UPT, URZ, URZ, URZ ;  /* 0x000000fffffff290 */ /* 0x000fe4000fffe0ff */
[----:B------:R2:W-:Y:S01]  /*5340*/  @!UP0 UTMALDG.3D [UR8], [UR4], desc[UR6] ;  /* 0x00000608040085b4 */ /* 0x0005e20008011000 */
[----:B------:R2:W-:Y:S01]  /*5350*/  @!P1 SYNCS.ARRIVE.TRANS64.RED.A0TR RZ, [UR21+0x88], R7 ;  /* 0x00008807ffff99a7 */ /* 0x0005e20008300415 */
[----:B------:R-:W-:Y:S01]  /*5360*/  SYNCS.ARRIVE.TRANS64.RED.A1T0 RZ, [UR33], RZ ;  /* 0x000000ffffff79a7 */ /* 0x000fe20008100421 */
[----:B------:R-:W-:Y:S05]  /*5370*/  BRA.U UP1, `(.L_x_98) ;  /* 0xfffffff5012c7547 */ /* 0x000fea000b83ffff */
[----:B------:R-:W-:-:S04]  /*5380*/  SHF.L.U32 R3, R15, 0x1f, RZ ;  /* 0x0000001f0f037819 */ /* 0x000fc800000006ff */
[----:B------:R-:W3:Y:S02]  /*5390*/  SYNCS.PHASECHK.TRANS64.TRYWAIT P0, [UR21+0x90], R3 ;  /* 0x00009003ff0075a7 */ /* 0x000ee40008001115 */
[----:B---3--:R-:W-:Y:S05]  /*53a0*/  @!P0 BRA `(.L_x_99) ;  /* 0x00000048000c8947 */ /* 0x008fea0003800000 */
.L_x_173:
[----:B---3--:R-:W-:-:S07]  /*53b0*/  MOV R0, UR21 ;  /* 0x0000001500007c02 */ /* 0x008fce0008000f00 */
.L_x_100:
[----:B---3--:R-:W-:-:S04]  /*53c0*/  SHF.L.U32 R3, R15, 0x1f, RZ ;  /* 0x0000001f0f037819 */ /* 0x008fc800000006ff */
[----:B------:R3:W4:Y:S03]  /*53d0*/  SYNCS.PHASECHK.TRANS64.TRYWAIT P0, [R0+URZ+0x98], R3 ;  /* 0x00009803000075a7 */ /* 0x00072600080011ff */
[----:B----4-:R-:W-:Y:S05]  /*53e0*/  @!P0 NANOSLEEP.SYNCS 0x989680 ;  /* 0x009896800000895d */ /* 0x010fea0003900000 */
[----:B------:R-:W4:Y:S02]  /*53f0*/  @!P0 SYNCS.PHASECHK.TRANS64 P0, [R0+URZ+0x98], R3 ;  /* 0x00009803000085a7 */ /* 0x000f2400080010ff */
[----:B-12-4-:R-:W-:Y:S05]  /*5400*/  @P0 EXIT ;  /* 0x000000000000094d */ /* 0x016fea0003800000 */
[----:B------:R-:W-:Y:S05]  /*5410*/  BRA `(.L_x_100) ;  /* 0xfffffffc00e87947 */ /* 0x000fea000383ffff */
.L_x_89:
[----:B------:R-:W-:-:S06]  /*5420*/  UISETP.GE.AND UP0, UPT, UR13, 0x4, UPT ;  /* 0x000000040d00788c */ /* 0x000fcc000bf06270 */
[----:B------:R-:W-:-:S13]  /*5430*/  PLOP3.LUT P0, PT, PT, PT, UP0, 0x80, 0x8 ;  /* 0x000000000008781c */ /* 0x000fda0003f0f008 */
[----:B------:R-:W-:Y:S05]  /*5440*/  @!P0 EXIT ;  /* 0x000000000000894d */ /* 0x000fea0003800000 */
[----:B------:R-:W-:Y:S01]  /*5450*/  BAR.SYNC.DEFER_BLOCKING 0x6, 0xa0 ;  /* 0x0182800000007b1d */ /* 0x000fe20000010000 */
[C---:B------:R-:W-:Y:S01]  /*5460*/  IMAD.SHL.U32 R4, R170.reuse, 0x40, RZ ;  /* 0x00000040aa047824 */ /* 0x040fe200078e00ff */
[C---:B------:R-:W-:Y:S01]  /*5470*/  LOP3.LUT R178, R170.reuse, 0x60, RZ, 0xc0, !PT ;  /* 0x00000060aab27812 */ /* 0x040fe200078ec0ff */
[C---:B------:R-:W-:Y:S01]  /*5480*/  IMAD.SHL.U32 R137, R170.reuse, 0x8, RZ ;  /* 0x00000008aa897824 */ /* 0x040fe200078e00ff */
[C---:B------:R-:W-:Y:S01]  /*5490*/  LOP3.LUT R176, R170.reuse, 0x2, RZ, 0xc0, !PT ;  /* 0x00000002aab07812 */ /* 0x040fe200078ec0ff */
[----:B------:R-:W-:Y:S01]  /*54a0*/  IMAD.U32 R69, R170, 0x10000, RZ ;  /* 0x00010000aa457824 */ /* 0x000fe200078e00ff */
[----:B------:R-:W-:Y:S02]  /*54b0*/  UMOV UR44, 0x400 ;  /* 0x00000400002c7882 */ /* 0x000fe40000000000 */
[----:B------:R-:W1:Y:S01]  /*54c0*/  LDC.64 R156, c[0x0][0x8b0] ;  /* 0x00022c00ff9c7b82 */ /* 0x000e620000000a00 */
[----:B------:R-:W-:Y:S01]  /*54d0*/  ULEA UR44, UR48, UR44, 0x18 ;  /* 0x0000002c302c7291 */ /* 0x000fe2000f8ec0ff */
[----:B------:R-:W-:Y:S01]  /*54e0*/  LOP3.LUT R6, R4, 0x180, RZ, 0xc0, !PT ;  /* 0x0000018004067812 */ /* 0x000fe200078ec0ff */
[----:B------:R-:W-:Y:S01]  /*54f0*/  HFMA2 R68, -RZ, RZ, 0, 0 ;  /* 0x00000000ff447431 */ /* 0x000fe200000001ff */
[----:B------:R-:W-:Y:S01]  /*5500*/  LOP3.LUT R69, R69, 0x600000, RZ, 0xc0, !PT ;  /* 0x0060000045457812 */ /* 0x000fe200078ec0ff */
[----:B------:R-:W-:Y:S01]  /*5510*/  UIADD3 UR4, UPT, UPT, UR44, 0x4200, URZ ;  /* 0x000042002c047890 */ /* 0x000fe2000fffe0ff */
[----:B------:R-:W-:Y:S01]  /*5520*/  LOP3.LUT R137, R6, 0x30, R137, 0xf8, !PT ;  /* 0x0000003006897812 */ /* 0x000fe200078ef889 */
[----:B------:R-:W-:Y:S01]  /*5530*/  IMAD.MOV.U32 R168, RZ, RZ, RZ ;  /* 0x000000ffffa87224 */ /* 0x000fe200078e00ff */
[----:B------:R-:W2:Y:S01]  /*5540*/  LDC.64 R138, c[0x0][0x8a8] ;  /* 0x00022a00ff8a7b82 */ /* 0x000ea20000000a00 */
[----:B------:R-:W-:Y:S01]  /*5550*/  LOP3.LUT R170, R170, 0x4, RZ, 0xc0, !PT ;  /* 0x00000004aaaa7812 */ /* 0x000fe200078ec0ff */
[----:B------:R-:W-:Y:S01]  /*5560*/  IMAD.MOV.U32 R162, RZ, RZ, RZ ;  /* 0x000000ffffa27224 */ /* 0x000fe200078e00ff */
[----:B------:R-:W-:-:S02]  /*5570*/  LOP3.LUT R137, R137, 0x1e40, R4, 0xf8, !PT ;  /* 0x00001e4089897812 */ /* 0x000fc400078ef804 */
[----:B------:R-:W-:Y:S01]  /*5580*/  CS2R R166, SRZ ;  /* 0x0000000000a67805 */ /* 0x000fe2000001ff00 */
[----:B------:R-:W-:Y:S01]  /*5590*/  IMAD.MOV.U32 R165, RZ, RZ, RZ ;  /* 0x000000ffffa57224 */ /* 0x000fe200078e00ff */
[----:B------:R-:W-:Y:S01]  /*55a0*/  IADD3 R169, PT, PT, -R170, 0x2, RZ ;  /* 0x00000002aaa97810 */ /* 0x000fe20007ffe1ff */
[----:B------:R-:W-:Y:S01]  /*55b0*/  IMAD.MOV R164, RZ, RZ, -R176 ;  /* 0x000000ffffa47224 */ /* 0x000fe200078e0ab0 */
[----:B------:R-:W-:Y:S01]  /*55c0*/  IADD3 R171, PT, PT, R137, UR44, RZ ;  /* 0x0000002c89ab7c10 */ /* 0x000fe2000fffe0ff */
[----:B------:R-:W3:Y:S01]  /*55d0*/  LDS R0, [UR44+0x160] ;  /* 0x0001602cff007984 */ /* 0x000ee20008000800 */
[----:B------:R-:W-:Y:S01]  /*55e0*/  IMAD.MOV R163, RZ, RZ, -R170 ;  /* 0x000000ffffa37224 */ /* 0x000fe200078e0aaa */
[----:B------:R-:W-:Y:S01]  /*55f0*/  MOV R177, UR4 ;  /* 0x0000000400b17c02 */ /* 0x000fe20008000f00 */
[----:B------:R-:W4:Y:S01]  /*5600*/  LDCU UR57, c[0x0][0x370] ;  /* 0x00006e00ff3977ac */ /* 0x000f220008000800 */
[----:B------:R-:W-:Y:S01]  /*5610*/  VIADD R171, R171, 0x200 ;  /* 0x00000200abab7836 */ /* 0x000fe20000000000 */
[----:B------:R-:W1:Y:S01]  /*5620*/  LDCU UR43, c[0x0][0xb0c] ;  /* 0x00016180ff2b77ac */ /* 0x000e620008000800 */
[----:B------:R-:W1:Y:S01]  /*5630*/  LDCU UR39, c[0x0][0xb30] ;  /* 0x00016600ff2777ac */ /* 0x000e620008000800 */
[----:B------:R-:W1:Y:S01]  /*5640*/  LDCU.64 UR46, c[0x0][0x888] ;  /* 0x00011100ff2e77ac */ /* 0x000e620008000a00 */
[----:B------:R-:W1:Y:S01]  /*5650*/  LDCU.64 UR40, c[0x0][0xb28] ;  /* 0x00016500ff2877ac */ /* 0x000e620008000a00 */
[----:B------:R-:W1:Y:S01]  /*5660*/  LDCU.64 UR60, c[0x0][0x890] ;  /* 0x00011200ff3c77ac */ /* 0x000e620008000a00 */
[----:B------:R-:W1:Y:S01]  /*5670*/  LDCU.128 UR52, c[0x0][0xb10] ;  /* 0x00016200ff3477ac */ /* 0x000e620008000c00 */
[----:B------:R-:W1:Y:S01]  /*5680*/  LDCU UR56, c[0x0][0x374] ;  /* 0x00006e80ff3877ac */ /* 0x000e620008000800 */
[----:B------:R-:W-:Y:S01]  /*5690*/  UIADD3 UR63, UPT, UPT, UR44, 0x200, URZ ;  /* 0x000002002c3f7890 */ /* 0x000fe2000fffe0ff */
[----:B-1234-:R-:W-:-:S11]  /*56a0*/  IMAD.IADD R69, R0, 0x1, R69 ;  /* 0x0000000100457824 */ /* 0x01efd600078e0245 */
.L_x_127:
[C---:B------:R-:W-:Y:S02]  /*56b0*/  LEA R3, R162.reuse, UR44, 0x3 ;  /* 0x0000002ca2037c11 */ /* 0x040fe4000f8e18ff */
[----:B------:R-:W-:Y:S02]  /*56c0*/  SHF.L.U32 R0, R167, 0x1f, RZ ;  /* 0x0000001fa7007819 */ /* 0x000fe400000006ff */
[----:B------:R-:W-:Y:S02]  /*56d0*/  LEA R5, R162, UR44, 0x4 ;  /* 0x0000002ca2057c11 */ /* 0x000fe4000f8e20ff */
[----:B-1----:R-:W1:Y:S02]  /*56e0*/  SYNCS.PHASECHK.TRANS64.TRYWAIT P0, [R3+URZ+0xb0], R0 ;  /* 0x0000b000030075a7 */ /* 0x002e6400080011ff */
[----:B-1----:R-:W-:Y:S05]  /*56f0*/  @!P0 BRA `(.L_x_101) ;  /* 0x0000004400508947 */ /* 0x002fea0003800000 */
.L_x_174:
        /* <DEDUP_REMOVED lines=11> */
[----:B------:R-:W-:Y:S01]  /*57b0*/  PLOP3.LUT P0, PT, PT, PT, UP1, 0x80, 0x8 ;  /* 0x000000000008781c */ /* 0x000fe20003f0f018 */
[----:B------:R-:W-:Y:S11]  /*57c0*/  UP2UR UR45, UPR, URZ, 0x2 ;  /* 0x00000002ff2d7883 */ /* 0x000ff60008000000 */
[----:B------:R-:W-:Y:S01]  /*57d0*/  @!UPT UIADD3 URZ, UPT, UPT, URZ, URZ, URZ ;  /* 0x000000fffffff290 */ /* 0x000fe2000fffe0ff */
[----:B-1----:R-:W-:Y:S02]  /*57e0*/  @P0 SHF.R.U32.HI R0, RZ, 0x10, R5 ;  /* 0x00000010ff000819 */ /* 0x002fe40000011605 */
        /* <DEDUP_REMOVED lines=12> */
[----:B------:R-:W2:Y:S01]  /*58b0*/  LDCU UR12, c[0x0][0xb20] ;  /* 0x00016400ff0c77ac */ /* 0x000ea20008000800 */
[----:B------:R-:W-:Y:S02]  /*58c0*/  UIMAD.WIDE.U32 UR4, UR56, UR55, URZ ;  /* 0x00000037380472a5 */ /* 0x000fe4000f8e00ff */
[----:B------:R-:W-:Y:S02]  /*58d0*/  UIMAD.WIDE.U32 UR6, UR57, UR52, URZ ;  /* 0x00000034390672a5 */ /* 0x000fe4000f8e00ff */
[----:B------:R-:W-:Y:S02]  /*58e0*/  UISETP.NE.AND UP0, UPT, UR54, 0x1, UPT ;  /* 0x000000013600788c */ /* 0x000fe4000bf05270 */
[----:B------:R-:W-:Y:S02]  /*58f0*/  UIMAD.WIDE.U32 UR8, UR37, UR55, URZ ;  /* 0x00000037250872a5 */ /* 0x000fe4000f8e00ff */
[----:B------:R-:W-:Y:S02]  /*5900*/  UIMAD.WIDE.U32 UR10, UR38, UR52, URZ ;  /* 0x00000034260a72a5 */ /* 0x000fe4000f8e00ff */
[----:B------:R-:W-:Y:S02]  /*5910*/  UISETP.NE.AND UP1, UPT, UR43, 0x1, UPT ;  /* 0x000000012b00788c */ /* 0x000fe4000bf25270 */
[----:B------:R-:W-:Y:S01]  /*5920*/  UISETP.NE.AND UP2, UPT, UR42, 0x1, UPT ;  /* 0x000000012a00788c */ /* 0x000fe2000bf45270 */
[----:B------:R-:W-:Y:S02]  /*5930*/  UMOV UR4, UR5 ;  /* 0x0000000500047c82 */ /* 0x000fe40008000000 */
[----:B--2---:R-:W-:Y:S03]  /*5940*/  USHF.R.U32.HI UR5, URZ, UR12, UR4 ;  /* 0x0000000cff057299 */ /* 0x004fe60008011604 */
[----:B------:R-:W-:Y:S02]  /*5950*/  UMOV UR4, UR7 ;  /* 0x0000000700047c82 */ /* 0x000fe40008000000 */
[----:B------:R-:W-:Y:S02]  /*5960*/  USHF.R.U32.HI UR7, URZ, UR53, UR4 ;  /* 0x00000035ff077299 */ /* 0x000fe40008011604 */
[----:B------:R-:W-:Y:S02]  /*5970*/  USEL UR4, UR56, UR5, !UP0 ;  /* 0x0000000538047287 */ /* 0x000fe4000c000000 */
[----:B------:R-:W-:Y:S01]  /*5980*/  USEL UR7, UR57, UR7, !UP1 ;  /* 0x0000000739077287 */ /* 0x000fe2000c800000 */
[----:B------:R-:W-:Y:S01]  /*5990*/  UMOV UR5, UR9 ;  /* 0x0000000900057c82 */ /* 0x000fe20008000000 */
[----:B------:R-:W-:Y:S02]  /*59a0*/  UIMAD.WIDE.U32 UR8, UR4, UR40, URZ ;  /* 0x00000028040872a5 */ /* 0x000fe4000f8e00ff */
[----:B------:R-:W-:Y:S03]  /*59b0*/  USHF.R.U32.HI UR6, URZ, UR12, UR5 ;  /* 0x0000000cff067299 */ /* 0x000fe60008011605 */
[----:B------:R-:W-:Y:S01]  /*59c0*/  UMOV UR5, UR11 ;  /* 0x0000000b00057c82 */ /* 0x000fe20008000000 */
[----:B------:R-:W-:Y:S02]  /*59d0*/  UIMAD.WIDE.U32 UR10, UR7, UR40, URZ ;  /* 0x00000028070a72a5 */ /* 0x000fe4000f8e00ff */
[----:B------:R-:W-:Y:S02]  /*59e0*/  USHF.R.U32.HI UR12, URZ, UR53, UR5 ;  /* 0x00000035ff0c7299 */ /* 0x000fe40008011605 */
[----:B------:R-:W-:Y:S01]  /*59f0*/  USEL UR6, UR37, UR6, !UP0 ;  /* 0x0000000625067287 */ /* 0x000fe2000c000000 */
[----:B------:R-:W-:Y:S02]  /*5a00*/  UMOV UR5, UR9 ;  /* 0x0000000900057c82 */ /* 0x000fe40008000000 */
[----:B------:R-:W-:Y:S01]  /*5a10*/  UMOV UR10, UR11 ;  /* 0x0000000b000a7c82 */ /* 0x000fe20008000000 */
[----:B------:R-:W-:Y:S02]  /*5a20*/  @UP2 USHF.R.U32.HI UR4, URZ, UR41, UR5 ;  /* 0x00000029ff042299 */ /* 0x000fe40008011605 */
[----:B------:R-:W-:Y:S02]  /*5a30*/  @UP2 USHF.R.U32.HI UR7, URZ, UR41, UR10 ;  /* 0x00000029ff072299 */ /* 0x000fe4000801160a */
[----:B------:R-:W-:Y:S02]  /*5a40*/  UIMAD UR4, UR42, UR4, URZ ;  /* 0x000000042a0472a4 */ /* 0x000fe4000f8e02ff */
[----:B------:R-:W-:Y:S02]  /*5a50*/  UIMAD.WIDE.U32 UR10, UR6, UR40, URZ ;  /* 0x00000028060a72a5 */ /* 0x000fe4000f8e00ff */
[----:B------:R-:W-:Y:S02]  /*5a60*/  USEL UR5, UR38, UR12, !UP1 ;  /* 0x0000000c26057287 */ /* 0x000fe4000c800000 */
[----:B------:R-:W-:Y:S02]  /*5a70*/  UIMAD UR8, UR42, UR7, URZ ;  /* 0x000000072a0872a4 */ /* 0x000fe4000f8e02ff */
[----:B------:R-:W-:Y:S03]  /*5a80*/  UISETP.GE.AND UP0, UPT, UR6, UR4, UPT ;  /* 0x000000040600728c */ /* 0x000fe6000bf06270 */
[----:B------:R-:W-:Y:S01]  /*5a90*/  UMOV UR4, UR11 ;  /* 0x0000000b00047c82 */ /* 0x000fe20008000000 */
[----:B------:R-:W-:Y:S02]  /*5aa0*/  UISETP.GE.OR UP0, UPT, UR5, UR8, UP0 ;  /* 0x000000080500728c */ /* 0x000fe40008706670 */
[----:B------:R-:W-:Y:S02]  /*5ab0*/  USHF.R.U32.HI UR4, URZ, UR41, UR4 ;  /* 0x00000029ff047299 */ /* 0x000fe40008011604 */
[----:B------:R-:W-:Y:S02]  /*5ac0*/  UIMAD.WIDE.U32 UR8, UR5, UR40, URZ ;  /* 0x00000028050872a5 */ /* 0x000fe4000f8e00ff */
[----:B------:R-:W-:Y:S02]  /*5ad0*/  USEL UR11, UR6, UR4, !UP2 ;  /* 0x00000004060b7287 */ /* 0x000fe4000d000000 */
[----:B------:R-:W-:Y:S02]  /*5ae0*/  UIADD3 UR8, UPT, UPT, -UR5, URZ, URZ ;  /* 0x000000ff05087290 */ /* 0x000fe4000fffe1ff */
[----:B------:R-:W-:Y:S01]  /*5af0*/  UIADD3 UR10, UPT, UPT, -UR11, URZ, URZ ;  /* 0x000000ff0b0a7290 */ /* 0x000fe2000fffe1ff */
[----:B------:R-:W-:Y:S01]  /*5b00*/  @!UP0 UMOV UR4, UR9 ;  /* 0x0000000900048c82 */ /* 0x000fe20008000000 */
[----:B------:R-:W-:Y:S02]  /*5b10*/  UIADD3 UR9, UPT, UPT, -UR6, URZ, URZ ;  /* 0x000000ff06097290 */ /* 0x000fe4000fffe1ff */
[----:B------:R-:W-:Y:S02]  /*5b20*/  @!UP0 USHF.R.U32.HI UR4, URZ, UR41, UR4 ;  /* 0x00000029ff048299 */ /* 0x000fe40008011604 */
[----:B------:R-:W-:Y:S02]  /*5b30*/  UIMAD UR10, UR42, UR10, UR6 ;  /* 0x0000000a2a0a72a4 */ /* 0x000fe4000f8e0206 */
[----:B------:R-:W-:Y:S04]  /*5b40*/  @!UP0 USEL UR4, UR5, UR4, !UP2 ;  /* 0x0000000405048287 */ /* 0x000fe8000d000000 */
[----:B------:R-:W-:Y:S02]  /*5b50*/  @!UP0 UIMAD UR10, UR7, UR10, UR4 ;  /* 0x0000000a070a82a4 */ /* 0x000fe4000f8e0204 */
[----:B------:R-:W-:Y:S02]  /*5b60*/  @!UP0 UIADD3 UR11, UPT, UPT, UR11, -UR4, URZ ;  /* 0x800000040b0b8290 */ /* 0x000fe4000fffe0ff */
[----:B------:R-:W-:Y:S02]  /*5b70*/  UIMAD UR7, UR43, UR8, UR38 ;  /* 0x000000082b0772a4 */ /* 0x000fe4000f8e0226 */
[----:B------:R-:W-:Y:S02]  /*5b80*/  @!UP0 UIMAD UR6, UR11, UR42, UR5 ;  /* 0x0000002a0b0682a4 */ /* 0x000fe4000f8e0205 */
[----:B------:R-:W-:Y:S01]  /*5b90*/  UIMAD UR4, UR54, UR9, UR37 ;  /* 0x00000009360472a4 */ /* 0x000fe2000f8e0225 */
[----:B------:R-:W-:Y:S02]  /*5ba0*/  @!UP0 UMOV UR5, UR10 ;  /* 0x0000000a00058c82 */ /* 0x000fe40008000000 */
[----:B------:R-:W-:Y:S02]  /*5bb0*/  UIMAD UR38, UR5, UR43, UR7 ;  /* 0x0000002b052672a4 */ /* 0x000fe4000f8e0207 */
[----:B------:R-:W-:Y:S11]  /*5bc0*/  UIMAD UR37, UR6, UR54, UR4 ;  /* 0x00000036062572a4 */ /* 0x000ff6000f8e0204 */
[----:B------:R-:W-:Y:S01]  /*5bd0*/  @!UPT UIADD3 URZ, UPT, UPT, URZ, URZ, URZ ;  /* 0x000000fffffff290 */ /* 0x000fe2000fffe0ff */
.L_x_102:
[----:B------:R-:W-:Y:S01]  /*5be0*/  UISETP.NE.AND UP0, UPT, UR39, 0x1, UPT ;  /* 0x000000012700788c */ /* 0x000fe2000bf05270 */
[----:B------:R-:W-:Y:S01]  /*5bf0*/  IADD3 R162, PT, PT, R162, 0x1, RZ ;  /* 0x00000001a2a27810 */ /* 0x000fe20007ffe0ff */
[----:B------:R-:W-:Y:S02]  /*5c00*/  USHF.L.U32 UR50, UR16, 0x7, URZ ;  /* 0x0000000710327899 */ /* 0x000fe400080006ff */
[----:B------:R-:W-:Y:S07]  /*5c10*/  USHF.L.U32 UR49, UR20, 0x7, URZ ;  /* 0x0000000714317899 */ /* 0x000fee00080006ff */
[----:B------:R-:W2:Y:S01]  /*5c20*/  @!UP0 LDCU.128 UR12, c[0x0][0xb10] ;  /* 0x00016200ff0c87ac */ /* 0x000ea20008000c00 */
[----:B------:R-:W3:Y:S01]  /*5c30*/  @!UP0 LDCU UR5, c[0x0][0xb0c] ;  /* 0x00016180ff0587ac */ /* 0x000ee20008000800 */
[----:B------:R-:W4:Y:S01]  /*5c40*/  @!UP0 LDCU UR10, c[0x0][0xb20] ;  /* 0x00016400ff0a87ac */ /* 0x000f220008000800 */
[----:B--2---:R-:W-:Y:S02]  /*5c50*/  UIMAD.WIDE.U32 UR8, UR38, UR12, URZ ;  /* 0x0000000c260872a5 */ /* 0x004fe4000f8e00ff */
[----:B------:R-:W-:Y:S02]  /*5c60*/  UIMAD.WIDE.U32 UR6, UR37, UR15, URZ ;  /* 0x0000000f250672a5 */ /* 0x000fe4000f8e00ff */
[----:B------:R-:W-:Y:S03]  /*5c70*/  @!UP0 UISETP.NE.AND UP1, UPT, UR14, 0x1, UPT ;  /* 0x000000010e00888c */ /* 0x000fe6000bf25270 */
[----:B------:R-:W-:Y:S01]  /*5c80*/  @!UP0 UMOV UR4, UR9 ;  /* 0x0000000900048c82 */ /* 0x000fe20008000000 */
[----:B---3--:R-:W-:Y:S02]  /*5c90*/  @!UP0 UISETP.NE.AND UP2, UPT, UR5, 0x1, UPT ;  /* 0x000000010500888c */ /* 0x008fe4000bf45270 */
[----:B------:R-:W-:Y:S01]  /*5ca0*/  @!UP0 USHF.R.U32.HI UR4, URZ, UR13, UR4 ;  /* 0x0000000dff048299 */ /* 0x000fe20008011604 */
[----:B------:R-:W-:Y:S02]  /*5cb0*/  @!UP0 UMOV UR6, UR7 ;  /* 0x0000000700068c82 */ /* 0x000fe40008000000 */
[----:B----4-:R-:W-:Y:S02]  /*5cc0*/  @!UP0 USHF.R.U32.HI UR6, URZ, UR10, UR6 ;  /* 0x0000000aff068299 */ /* 0x010fe40008011606 */
[----:B------:R-:W-:Y:S02]  /*5cd0*/  @!UP0 USEL UR7, UR38, UR4, !UP2 ;  /* 0x0000000426078287 */ /* 0x000fe4000d000000 */
[----:B------:R-:W-:Y:S04]  /*5ce0*/  @!UP0 USEL UR6, UR37, UR6, !UP1 ;  /* 0x0000000625068287 */ /* 0x000fe8000c800000 */
[----:B------:R-:W-:Y:S02]  /*5cf0*/  @!UP0 UIADD3 UR4, UPT, UPT, -UR7, UR6, URZ ;  /* 0x0000000607048290 */ /* 0x000fe4000fffe1ff */
[----:B------:R-:W-:Y:S02]  /*5d00*/  @!UP0 UIADD3 UR6, UPT, UPT, UR7, -UR6, URZ ;  /* 0x8000000607068290 */ /* 0x000fe4000fffe0ff */
[----:B------:R-:W-:Y:S02]  /*5d10*/  @!UP0 UIMAD UR38, UR4, UR5, UR38 ;  /* 0x00000005042682a4 */ /* 0x000fe4000f8e0226 */
[----:B------:R-:W-:Y:S02]  /*5d20*/  @!UP0 UIMAD UR37, UR6, UR14, UR37 ;  /* 0x0000000e062582a4 */ /* 0x000fe4000f8e0225 */
[----:B------:R-:W-:Y:S09]  /*5d30*/  ULOP3.LUT UP0, URZ, UR63, 0x1b0, URZ, 0xc0, !UPT ;  /* 0x000001b03fff7892 */ /* 0x000ff2000f80c0ff */
[----:B------:R-:W-:Y:S05]  /*5d40*/  BRA.U !UP0, `(.L_x_103) ;  /* 0x0000000108407547 */ /* 0x000fea000b800000 */
[----:B------:R-:W2:Y:S01]  /*5d50*/  LDCU.64 UR8, c[0x4][0x80] ;  /* 0x01001000ff0877ac */ /* 0x000ea20008000a00 */
[----:B------:R-:W-:Y:S01]  /*5d60*/  MOV R3, 0x0 ;  /* 0x0000000000037802 */ /* 0x000fe20000000f00 */
[----:B------:R-:W-:Y:S02]  /*5d70*/  HFMA2 R12, -RZ, RZ, 0, 5.9604644775390625e-08 ;  /* 0x00000001ff0c7431 */ /* 0x000fe400000001ff */
[----:B------:R-:W-:Y:S02]  /*5d80*/  IMAD.MOV.U32 R8, RZ, RZ, 0x70 ;  /* 0x00000070ff087424 */ /* 0x000fe400078e00ff */
[----:B------:R-:W-:Y:S01]  /*5d90*/  IMAD.MOV.U32 R13, RZ, RZ, RZ ;  /* 0x000000ffff0d7224 */ /* 0x000fe200078e00ff */
[----:B------:R-:W3:Y:S01]  /*5da0*/  LDCU.64 UR6, c[0x4][0x88] ;  /* 0x01001100ff0677ac */ /* 0x000ee20008000a00 */
[----:B------:R-:W4:Y:S01]  /*5db0*/  LDC.64 R2, c[0x4][R3] ;  /* 0x0100000003027b82 */ /* 0x000f220000000a00 */
[----:B------:R-:W1:Y:S01]  /*5dc0*/  LDCU.64 UR4, c[0x4][0x8] ;  /* 0x01000100ff0477ac */ /* 0x000e620008000a00 */
[----:B--2---:R-:W-:Y:S01]  /*5dd0*/  MOV R5, UR9 ;  /* 0x0000000900057c02 */ /* 0x004fe20008000f00 */
[----:B------:R-:W-:Y:S01]  /*5de0*/  IMAD.U32 R4, RZ, RZ, UR8 ;  /* 0x00000008ff047e24 */ /* 0x000fe2000f8e00ff */
[----:B---3--:R-:W-:Y:S01]  /*5df0*/  MOV R7, UR7 ;  /* 0x0000000700077c02 */ /* 0x008fe20008000f00 */
[----:B------:R-:W-:Y:S01]  /*5e00*/  IMAD.U32 R6, RZ, RZ, UR6 ;  /* 0x00000006ff067e24 */ /* 0x000fe2000f8e00ff */
[----:B-1----:R-:W-:Y:S01]  /*5e10*/  MOV R11, UR5 ;  /* 0x00000005000b7c02 */ /* 0x002fe20008000f00 */
[----:B------:R-:W-:Y:S02]  /*5e20*/  IMAD.U32 R10, RZ, RZ, UR4 ;  /* 0x00000004ff0a7e24 */ /* 0x000fe4000f8e00ff */
[----:B------:R-:W-:Y:S07]  /*5e30*/  LEPC R20, `(.L_x_103) ;  /* 0x000000001014794e */ /* 0x000fee0000000000 */
[----:B----45:R-:W-:Y:S05]  /*5e40*/  CALL.ABS.NOINC R2 ;  /* 0x0000000002007343 */ /* 0x030fea0003c00000 */
.L_x_103:
[----:B------:R-:W-:Y:S01]  /*5e50*/  LOP3.LUT P0, RZ, R177, 0x1b0, RZ, 0xc0, !PT ;  /* 0x000001b0b1ff7812 */ /* 0x000fe2000780c0ff */
[----:B------:R-:W-:Y:S11]  /*5e60*/  BSSY.RECONVERGENT B6, `(.L_x_104) ;  /* 0x0000013000067945 */ /* 0x000ff60003800200 */
[----:B------:R-:W-:Y:S01]  /*5e70*/  @!UPT UIADD3 URZ, UPT, UPT, URZ, URZ, URZ ;  /* 0x000000fffffff290 */ /* 0x000fe2000fffe0ff */
[----:B------:R-:W-:Y:S05]  /*5e80*/  @!P0 BRA `(.L_x_105) ;  /* 0x0000000000408947 */ /* 0x000fea0003800000 */
        /* <DEDUP_REMOVED lines=16> */
.L_x_105:
[----:B------:R-:W-:Y:S05]  /*5f90*/  BSYNC.RECONVERGENT B6 ;  /* 0x0000000000067941 */ /* 0x000fea0003800200 */
.L_x_104:
[----:B------:R-:W-:Y:S01]  /*5fa0*/  R2UR UR4, R160 ;  /* 0x00000000a00472ca */ /* 0x000fe200000e0000 */
[----:B------:R-:W-:Y:S01]  /*5fb0*/  UISETP.NE.U32.AND UP0, UPT, UR60, URZ, UPT ;  /* 0x000000ff3c00728c */ /* 0x000fe2000bf05070 */
[----:B------:R-:W-:Y:S02]  /*5fc0*/  ISETP.NE.U32.AND P4, PT, R156, RZ, PT ;  /* 0x000000ff9c00720c */ /* 0x000fe40003f85070 */
[----:B------:R-:W-:Y:S01]  /*5fd0*/  ISETP.NE.U32.AND P2, PT, RZ, UR46, PT ;  /* 0x0000002eff007c0c */ /* 0x000fe2000bf45070 */
[----:B------:R-:W-:Y:S01]  /*5fe0*/  UISETP.NE.AND.EX UP1, UPT, UR61, URZ, UPT, UP0 ;  /* 0x000000ff3d00728c */ /* 0x000fe2000bf25300 */
[----:B------:R-:W-:Y:S01]  /*5ff0*/  ISETP.NE.AND.EX P4, PT, R157, RZ, PT, P4 ;  /* 0x000000ff9d00720c */ /* 0x000fe20003f85340 */
[----:B------:R-:W-:Y:S01]  /*6000*/  UPLOP3.LUT UP0, UPT, UPT, UPT, UPT, 0x40, 0x4 ;  /* 0x000000000004789c */ /* 0x000fe20003f0e870 */
[----:B------:R-:W-:Y:S05]  /*6010*/  ISETP.NE.AND.EX P2, PT, RZ, UR47, PT, P2 ;  /* 0x0000002fff007c0c */ /* 0x000fea000bf45320 */
[----:B------:R-:W-:Y:S06]  /*6020*/  UISETP.NE.AND UP2, UPT, UR4, URZ, UPT ;  /* 0x000000ff0400728c */ /* 0x000fec000bf45270 */
[----:B------:R-:W-:Y:S05]  /*6030*/  PLOP3.LUT P1, PT, PT, PT, UP2, 0x80, 0x8 ;  /* 0x000000000008781c */ /* 0x000fea0003f2f028 */
[----:B------:R-:W-:Y:S06]  /*6040*/  @UP2 UPLOP3.LUT UP0, UPT, UPT, UPT, UP1, 0x80, 0x8 ;  /* 0x000000000008289c */ /* 0x000fec0003f0f010 */
[----:B------:R-:W-:Y:S01]  /*6050*/  PLOP3.LUT P0, PT, PT, PT, UP0, 0x80, 0x8 ;  /* 0x000000000008781c */ /* 0x000fe20003f0f008 */
[----:B------:R-:W-:Y:S01]  /*6060*/  @!UPT UIADD3 URZ, UPT, UPT, URZ, URZ, URZ ;  /* 0x000000fffffff290 */ /* 0x000fe2000fffe0ff */
[----:B------:R-:W-:Y:S11]  /*6070*/  BRA.U !UP1, `(.L_x_106) ;  /* 0x00000001093c7547 */ /* 0x000ff6000b800000 */
[----:B------:R-:W-:Y:S01]  /*6080*/  UISETP.NE.U32.AND UP0, UPT, UR46, URZ, UPT ;  /* 0x000000ff2e00728c */ /* 0x000fe2000bf05070 */
[----:B-1----:R-:W-:Y:S01]  /*6090*/  HFMA2 R0, -RZ, RZ, 0, 5.9604644775390625e-08 ;  /* 0x00000001ff007431 */ /* 0x002fe200000001ff */
[----:B------:R-:W1:Y:S01]  /*60a0*/  LDCU.64 UR8, c[0x0][0x358] ;  /* 0x00006b00ff0877ac */ /* 0x000e620008000a00 */
[----:B------:R-:W-:Y:S01]  /*60b0*/  IMAD.MOV.U32 R158, RZ, RZ, 0x1 ;  /* 0x00000001ff9e7424 */ /* 0x000fe200078e00ff */
[----:B------:R-:W-:Y:S06]  /*60c0*/  UISETP.NE.AND.EX UP0, UPT, UR47, URZ, UPT, UP0 ;  /* 0x000000ff2f00728c */ /* 0x000fec000bf05300 */
[----:B------:R-:W-:Y:S05]  /*60d0*/  PLOP3.LUT P3, PT, PT, PT, UP0, 0x80, 0x8 ;  /* 0x000000000008781c */ /* 0x000fea0003f6f008 */
[----:B------:R-:W2:Y:S01]  /*60e0*/  @UP0 LDCU.64 UR4, c[0x0][0x888] ;  /* 0x00011100ff0407ac */ /* 0x000ea20008000a00 */
[----:B------:R-:W-:Y:S07]  /*60f0*/  @UP0 UIMAD UR6, UR36, UR60, URZ ;  /* 0x0000003c240602a4 */ /* 0x000fee000f8e02ff */
[----:B------:R-:W-:Y:S01]  /*6100*/  @!P3 PRMT R158, R0, 0x7610, R158 ;  /* 0x00007610009eb816 */ /* 0x000fe2000000009e */
[----:B--2---:R-:W-:Y:S06]  /*6110*/  @UP0 UIMAD.WIDE UR4, UR6, 0x4, UR4 ;  /* 0x00000004060408a5 */ /* 0x004fec000f8e0204 */
[----:B------:R-:W-:Y:S01]  /*6120*/  IMAD.U32 R2, RZ, RZ, UR4 ;  /* 0x00000004ff027e24 */ /* 0x000fe2000f8e00ff */
[----:B------:R-:W-:Y:S04]  /*6130*/  MOV R3, UR5 ;  /* 0x0000000500037c02 */ /* 0x000fe80008000f00 */
[----:B------:R-:W2:Y:S01]  /*6140*/  @!UP0 LDCU UR4, c[0x0][0x880] ;  /* 0x00011000ff0487ac */ /* 0x000ea20008000800 */
[----:B-1---5:R3:W5:Y:S02]  /*6150*/  @P3 LDG.E R73, desc[UR8][R2.64] ;  /* 0x0000000802493981 */ /* 0x022764000c1e1900 */
[----:B--23--:R-:W-:Y:S02]  /*6160*/  @!P3 IMAD.U32 R73, RZ, RZ, UR4 ;  /* 0x00000004ff49be24 */ /* 0x00cfe4000f8e00ff */
.L_x_106:
[----:B------:R-:W-:Y:S05]  /*6170*/  @!P4 BRA `(.L_x_107) ;  /* 0x000000000024c947 */ /* 0x000fea0003800000 */
[----:B------:R-:W-:Y:S01]  /*6180*/  ISETP.NE.U32.AND P3, PT, R138, RZ, PT ;  /* 0x000000ff8a00720c */ /* 0x000fe20003f65070 */
[----:B------:R-:W2:Y:S03]  /*6190*/  LDCU.64 UR4, c[0x0][0x358] ;  /* 0x00006b00ff0477ac */ /* 0x000ea60008000a00 */
[----:B------:R-:W-:Y:S11]  /*61a0*/  ISETP.NE.AND.EX P3, PT, R139, RZ, PT, P3 ;  /* 0x000000ff8b00720c */ /* 0x000ff60003f65330 */
[----:B------:R-:W-:Y:S02]  /*61b0*/  @!UPT UIADD3 URZ, UPT, UPT, URZ, URZ, URZ ;  /* 0x000000fffffff290 */ /* 0x000fe4000fffe0ff */
[----:B------:R-:W3:Y:S01]  /*61c0*/  @P3 LDC.64 R2, c[0x0][0x8a8] ;  /* 0x00022a00ff023b82 */ /* 0x000ee20000000a00 */
[----:B-1----:R-:W-:Y:S04]  /*61d0*/  @P3 IMAD R0, R156, UR36, RZ ;  /* 0x000000249c003c24 */ /* 0x002fe8000f8e02ff */
[----:B---3--:R-:W-:Y:S05]  /*61e0*/  @P3 IMAD.WIDE R2, R0, 0x4, R2 ;  /* 0x0000000400023825 */ /* 0x008fea00078e0202 */
[----:B--2--5:R2:W5:Y:S02]  /*61f0*/  @P3 LDG.E R70, desc[UR4][R2.64] ;  /* 0x0000000402463981 */ /* 0x024564000c1e1900 */
[----:B--2---:R-:W3:Y:S02]  /*6200*/  @!P3 LDC R70, c[0x0][0x8a0] ;  /* 0x00022800ff46bb82 */ /* 0x004ee40000000800 */
.L_x_107:
[----:B-----5:R-:W-:Y:S01]  /*6210*/  FSETP.NEU.AND P4, PT, R73, RZ, PT ;  /* 0x000000ff4900720b */ /* 0x020fe20003f8d000 */
[----:B------:R-:W-:Y:S01]  /*6220*/  BSSY B1, `(.L_x_108) ;  /* 0x0000047000017945 */ /* 0x000fe20003800000 */
[----:B------:R-:W-:Y:S01]  /*6230*/  SEL R5, RZ, 0xffffffff, P2 ;  /* 0xffffffffff057807 */ /* 0x000fe20001000000 */
[----:B------:R-:W-:Y:S01]  /*6240*/  IMAD.MOV.U32 R186, RZ, RZ, 0x1 ;  /* 0x00000001ffba7424 */ /* 0x000fe200078e00ff */
[----:B------:R-:W-:Y:S01]  /*6250*/  LOP3.LUT P3, RZ, R158, 0xff, RZ, 0xc0, !PT ;  /* 0x000000ff9eff7812 */ /* 0x000fe2000786c0ff */
[----:B------:R-:W-:Y:S01]  /*6260*/  IMAD R71, R68, 0x80, R69 ;  /* 0x0000008044477824 */ /* 0x000fe200078e0245 */
[----:B-1----:R-:W-:Y:S02]  /*6270*/  @P1 SEL R0, RZ, 0xffffffff, P4 ;  /* 0xffffffffff001807 */ /* 0x002fe40002000000 */
[----:B------:R-:W-:Y:S02]  /*6280*/  CS2R R154, SRZ ;  /* 0x00000000009a7805 */ /* 0x000fe4000001ff00 */
[----:B------:R-:W-:Y:S02]  /*6290*/  LEA R3, R166, UR44, 0x3 ;  /* 0x0000002ca6037c11 */ /* 0x000fe4000f8e18ff */
[----:B------:R-:W-:Y:S02]  /*62a0*/  CS2R R152, SRZ ;  /* 0x0000000000987805 */ /* 0x000fe4000001ff00 */
[----:B------:R-:W-:Y:S02]  /*62b0*/  @P0 SEL R0, R5, R0, !P3 ;  /* 0x0000000005000207 */ /* 0x000fe40005800000 */
[----:B------:R-:W-:Y:S02]  /*62c0*/  CS2R R150, SRZ ;  /* 0x0000000000967805 */ /* 0x000fe4000001ff00 */
[----:B------:R-:W-:Y:S02]  /*62d0*/  LEA R161, R68, UR44, 0x3 ;  /* 0x0000002c44a17c11 */ /* 0x000fe4000f8e18ff */
[----:B------:R-:W-:Y:S02]  /*62e0*/  CS2R R148, SRZ ;  /* 0x0000000000947805 */ /* 0x000fe4000001ff00 */
[----:B------:R-:W-:Y:S02]  /*62f0*/  @P1 LOP3.LUT R0, R0, 0x1, RZ, 0xc0, !PT ;  /* 0x0000000100001812 */ /* 0x000fe400078ec0ff */
[----:B------:R-:W-:Y:S02]  /*6300*/  CS2R R146, SRZ ;  /* 0x0000000000927805 */ /* 0x000fe4000001ff00 */
[----:B------:R-:W-:Y:S02]  /*6310*/  SHF.L.U32 R4, R168, 0x1f, RZ ;  /* 0x0000001fa8047819 */ /* 0x000fe400000006ff */
[----:B------:R-:W-:Y:S02]  /*6320*/  CS2R R144, SRZ ;  /* 0x0000000000907805 */ /* 0x000fe4000001ff00 */
[----:B------:R-:W-:Y:S02]  /*6330*/  ISETP.NE.U32.OR P6, PT, R0, 0x1, !P1 ;  /* 0x000000010000780c */ /* 0x000fe40004fc5470 */
[----:B------:R-:W-:Y:S02]  /*6340*/  CS2R R142, SRZ ;  /* 0x00000000008e7805 */ /* 0x000fe4000001ff00 */
[----:B------:R-:W-:Y:S02]  /*6350*/  PLOP3.LUT P2, PT, PT, PT, UP1, 0x80, 0x8 ;  /* 0x000000000008781c */ /* 0x000fe40003f4f018 */
[----:B------:R-:W-:Y:S02]  /*6360*/  CS2R R140, SRZ ;  /* 0x00000000008c7805 */ /* 0x000fe4000001ff00 */
[----:B------:R-:W-:Y:S02]  /*6370*/  SEL R0, RZ, 0xffffffff, P4 ;  /* 0xffffffffff007807 */ /* 0x000fe40002000000 */
[----:B------:R-:W-:Y:S03]  /*6380*/  P2R R172, PR, RZ, 0x40 ;  /* 0x00000040ffac7803 */ /* 0x000fe60000000000 */
[----:B------:R-:W-:Y:S04]  /*6390*/  @P6 SHF.L.U32 R2, R165, 0x1f, RZ ;  /* 0x0000001fa5026819 */ /* 0x000fe800000006ff */
[----:B------:R-:W-:Y:S01]  /*63a0*/  @P2 SEL R0, R5, R0, !P3 ;  /* 0x0000000005002207 */ /* 0x000fe20005800000 */
[----:B------:R-:W1:Y:S03]  /*63b0*/  @P6 SYNCS.PHASECHK.TRANS64.TRYWAIT P1, [R3+URZ+0x80], R2 ;  /* 0x00008002030065a7 */ /* 0x000e6600080211ff */
[----:B------:R-:W-:Y:S04]  /*63c0*/  LOP3.LUT R0, R0, 0x1, RZ, 0xc0, !PT ;  /* 0x0000000100007812 */ /* 0x000fe800078ec0ff */
[----:B------:R-:W-:Y:S04]  /*63d0*/  ISETP.NE.U32.AND P5, PT, R0, 0x1, PT ;  /* 0x000000010000780c */ /* 0x000fe80003fa5070 */
[----:B------:R-:W-:Y:S01]  /*63e0*/  P2R R187, PR, RZ, 0x20 ;  /* 0x00000020ffbb7803 */ /* 0x000fe20000000000 */
[----:B------:R2:W4:Y:S01]  /*63f0*/  SYNCS.PHASECHK.TRANS64.TRYWAIT P0, [R161+URZ+0xd0], R4 ;  /* 0x0000d004a10075a7 */ /* 0x00052200080011ff */
[----:B-1----:R-:W-:Y:S01]  /*6400*/  @P6 SEL R186, RZ, 0x1, !P1 ;  /* 0x00000001ffba6807 */ /* 0x002fe20004800000 */
[----:B--2---:R-:W-:Y:S06]  /*6410*/  @!P6 BRA `(.L_x_109) ;  /* 0x00000000009ce947 */ /* 0x004fec0003800000 */
[----:B------:R-:W-:Y:S01]  /*6420*/  @P5 IMAD R7, R166, 0x2000, R171 ;  /* 0x00002000a6075824 */ /* 0x000fe200078e02ab */
[----:B------:R-:W1:Y:S01]  /*6430*/  S2R R0, SR_CgaCtaId ;  /* 0x0000000000007919 */ /* 0x000e620000008800 */
[----:B------:R-:W-:Y:S01]  /*6440*/  ISETP.NE.AND P1, PT, R186, RZ, PT ;  /* 0x000000ffba00720c */ /* 0x000fe20003f25270 */
[----:B------:R-:W-:Y:S01]  /*6450*/  BSSY B0, `(.L_x_110) ;  /* 0x0000010000007945 */ /* 0x000fe20003800000 */
[--C-:B------:R-:W-:Y:S01]  /*6460*/  @P5 IMAD R8, R176, -0x10, R7.reuse ;  /* 0xfffffff0b0085824 */ /* 0x100fe200078e0207 */
[----:B------:R-:W-:Y:S01]  /*6470*/  CS2R R142, SRZ ;  /* 0x00000000008e7805 */ /* 0x000fe2000001ff00 */
[----:B------:R-:W-:Y:S01]  /*6480*/  @P5 IMAD R6, R170, -0x10, R7 ;  /* 0xfffffff0aa065824 */ /* 0x000fe200078e0207 */
[----:B------:R-:W-:Y:S01]  /*6490*/  CS2R R140, SRZ ;  /* 0x00000000008c7805 */ /* 0x000fe2000001ff00 */
[----:B------:R-:W-:Y:S01]  /*64a0*/  @P5 IMAD R5, R169, 0x10, R8 ;  /* 0x00000010a9055824 */ /* 0x000fe200078e0208 */
[----:B------:R-:W-:Y:S02]  /*64b0*/  CS2R R150, SRZ ;  /* 0x0000000000967805 */ /* 0x000fe4000001ff00 */
[----:B------:R-:W-:Y:S02]  /*64c0*/  CS2R R148, SRZ ;  /* 0x0000000000947805 */ /* 0x000fe4000001ff00 */
[----:B------:R-:W-:Y:S02]  /*64d0*/  CS2R R146, SRZ ;  /* 0x0000000000927805 */ /* 0x000fe4000001ff00 */
[----:B------:R-:W-:Y:S02]  /*64e0*/  CS2R R144, SRZ ;  /* 0x0000000000907805 */ /* 0x000fe4000001ff00 */
[----:B------:R-:W-:Y:S02]  /*64f0*/  CS2R R154, SRZ ;  /* 0x00000000009a7805 */ /* 0x000fe4000001ff00 */
[----:B------:R-:W-:Y:S01]  /*6500*/  CS2R R152, SRZ ;  /* 0x0000000000987805 */ /* 0x000fe2000001ff00 */
[----:B------:R-:W-:Y:S06]  /*6510*/  @P1 BRA `(.L_x_111) ;  /* 0x00000000000c1947 */ /* 0x000fec0003800000 */
[----:B------:R-:W-:Y:S04]  /*6520*/  SHF.L.U32 R2, R165, 0x1f, RZ ;  /* 0x0000001fa5027819 */ /* 0x000fe800000006ff */
[----:B------:R-:W2:Y:S02]  /*6530*/  SYNCS.PHASECHK.TRANS64.TRYWAIT P1, [R3+URZ+0x80], R2 ;  /* 0x00008002030075a7 */ /* 0x000ea400080211ff */
[----:B--2---:R-:W-:Y:S05]  /*6540*/  @!P1 BRA `(.L_x_112) ;  /* 0x0000003400d09947 */ /* 0x004fea0003800000 */
.L_x_111:
[----:B------:R-:W-:Y:S05]  /*6550*/  BSYNC B0 ;  /* 0x0000000000007941 */ /* 0x000fea0003800000 */
.L_x_110:
[----:B------:R-:W-:Y:S01]  /*6560*/  ISETP.NE.AND P1, PT, R187, RZ, PT ;  /* 0x000000ffbb00720c */ /* 0x000fe20003f25270 */
[----:B--2---:R-:W-:Y:S02]  /*6570*/  VIADD R3, R3, 0x90 ;  /* 0x0000009003037836 */ /* 0x004fe40000000000 */
[----:B------:R-:W-:Y:S03]  /*6580*/  VIADD R166, R166, 0x1 ;  /* 0x00000001a6a67836 */ /* 0x000fe60000000000 */
[----:B-1----:R-:W-:Y:S07]  /*6590*/  PRMT R0, R0, 0x654, R3 ;  /* 0x0000065400007816 */ /* 0x002fee0000000003 */
[----:B------:R1:W2:Y:S04]  /*65a0*/  @P1 LDS.128 R140, [R7] ;  /* 0x00000000078c1984 */ /* 0x0002a80000000c00 */
[----:B------:R1:W1:Y:S04]  /*65b0*/  @P1 LDS.128 R148, [R6+0x20] ;  /* 0x0000200006941984 */ /* 0x0002680000000c00 */
[----:B------:R1:W1:Y:S04]  /*65c0*/  @P1 LDS.128 R144, [R8+0x10] ;  /* 0x0000100008901984 */ /* 0x0002680000000c00 */
[----:B------:R1:W1:Y:S01]  /*65d0*/  @P1 LDS.128 R152, [R5+0x10] ;  /* 0x0000100005981984 */ /* 0x0002620000000c00 */
[C---:B------:R-:W-:Y:S01]  /*65e0*/  ISETP.NE.AND P1, PT, R166.reuse, 0x2, PT ;  /* 0x00000002a600780c */ /* 0x040fe20003f25270 */
[----:B------:R-:W-:Y:S01]  /*65f0*/  @!PT LDS RZ, [RZ] ;  /* 0x00000000fffff984 */ /* 0x000fe20000000800 */
[----:B------:R-:W-:Y:S01]  /*6600*/  @!PT LDS RZ, [RZ] ;  /* 0x00000000fffff984 */ /* 0x000fe20000000800 */
[----:B------:R-:W-:Y:S01]  /*6610*/  @!PT LDS RZ, [RZ] ;  /* 0x00000000fffff984 */ /* 0x000fe20000000800 */
[----:B------:R-:W-:Y:S01]  /*6620*/  @!PT LDS RZ, [RZ] ;  /* 0x00000000fffff984 */ /* 0x000fe20000000800 */
[----:B------:R5:W-:Y:S06]  /*6630*/  MEMBAR.ALL.CTA ;  /* 0x0000000000007992 */ /* 0x000bec0000008000 */
[----:B-----5:R-:W5:Y:S01]  /*6640*/  FENCE.VIEW.ASYNC.S ;  /* 0x00000000000073c6 */ /* 0x020f620000000000 */
[----:B------:R-:W-:Y:S01]  /*6650*/  SEL R166, R166, RZ, P1 ;  /* 0x000000ffa6a67207 */ /* 0x000fe20000800000 */
[----:B-----5:R5:W-:Y:S02]  /*6660*/  SYNCS.ARRIVE.TRANS64.RED.A1T0 RZ, [R0+URZ], RZ ;  /* 0x000000ff00ff79a7 */ /* 0x020be400081004ff */
[----:B-----5:R-:W-:Y:S04]  /*6670*/  SEL R0, RZ, 0x1, P1 ;  /* 0x00000001ff007807 */ /* 0x020fe80000800000 */
[----:B--2---:R-:W-:Y:S02]  /*6680*/  LOP3.LUT R165, R165, R0, RZ, 0x3c, !PT ;  /* 0x00000000a5a57212 */ /* 0x004fe400078e3cff */
.L_x_109:
[----:B------:R-:W-:Y:S05]  /*6690*/  BSYNC B1 ;  /* 0x0000000000017941 */ /* 0x000fea0003800000 */
.L_x_108:
[----:B------:R-:W-:Y:S04]  /*66a0*/  SHF.R.U32.HI R0, RZ, 0x15, R71 ;  /* 0x00000015ff007819 */ /* 0x000fe80000011647 */
[----:B------:R-:W-:Y:S01]  /*66b0*/  LOP3.LUT P1, RZ, R0, 0x3, R159, 0x48, !PT ;  /* 0x0000000300ff7812 */ /* 0x000fe2000782489f */
[----:B------:R-:W-:Y:S01]  /*66c0*/  @!UPT UIADD3 URZ, UPT, UPT, URZ, URZ, URZ ;  /* 0x000000fffffff290 */ /* 0x000fe2000fffe0ff */
[----:B----4-:R-:W-:Y:S11]  /*66d0*/  @P0 BRA `(.L_x_113) ;  /* 0x0000000000080947 */ /* 0x010ff60003800000 */
[----:B------:R-:W2:Y:S02]  /*66e0*/  SYNCS.PHASECHK.TRANS64.TRYWAIT P0, [R161+URZ+0xd0], R4 ;  /* 0x0000d004a10075a7 */ /* 0x000ea400080011ff */
[----:B--2---:R-:W-:Y:S05]  /*66f0*/  @!P0 BRA `(.L_x_114) ;  /* 0x0000003400788947 */ /* 0x004fea0003800000 */
.L_x_113:
[----:B------:R-:W-:Y:S04]  /*6700*/  BSSY.RECONVERGENT B6, `(.L_x_115) ;  /* 0x0000012000067945 */ /* 0x000fe80003800200 */
[----:B------:R-:W-:Y:S05]  /*6710*/  @!P1 BRA `(.L_x_116) ;  /* 0x0000000000409947 */ /* 0x000fea0003800000 */
[----:B------:R-:W4:Y:S01]  /*6720*/  LDCU.64 UR8, c[0x4][0x70] ;  /* 0x01000e00ff0877ac */ /* 0x000f220008000a00 */
[----:B------:R-:W-:Y:S01]  /*6730*/  MOV R3, 0x0 ;  /* 0x0000000000037802 */ /* 0x000fe20000000f00 */
[----:B------:R-:W-:Y:S02]  /*6740*/  HFMA2 R12, -RZ, RZ, 0, 5.9604644775390625e-08 ;  /* 0x00000001ff0c7431 */ /* 0x000fe400000001ff */
[----:B-1----:R-:W-:Y:S02]  /*6750*/  IMAD.MOV.U32 R8, RZ, RZ, 0x192 ;  /* 0x00000192ff087424 */ /* 0x002fe400078e00ff */
[----:B------:R-:W-:Y:S01]  /*6760*/  IMAD.MOV.U32 R13, RZ, RZ, RZ ;  /* 0x000000ffff0d7224 */ /* 0x000fe200078e00ff */
[----:B------:R-:W1:Y:S01]  /*6770*/  LDCU.64 UR6, c[0x4][0x78] ;  /* 0x01000f00ff0677ac */ /* 0x000e620008000a00 */
[----:B------:R-:W3:Y:S01]  /*6780*/  LDC.64 R2, c[0x4][R3] ;  /* 0x0100000003027b82 */ /* 0x000ee20000000a00 */
[----:B------:R-:W5:Y:S01]  /*6790*/  LDCU.64 UR4, c[0x4][0x10] ;  /* 0x01000200ff0477ac */ /* 0x000f620008000a00 */
[----:B----4-:R-:W-:Y:S01]  /*67a0*/  MOV R5, UR9 ;  /* 0x0000000900057c02 */ /* 0x010fe20008000f00 */
[----:B--2---:R-:W-:Y:S01]  /*67b0*/  IMAD.U32 R4, RZ, RZ, UR8 ;  /* 0x00000008ff047e24 */ /* 0x004fe2000f8e00ff */
[----:B-1----:R-:W-:Y:S01]  /*67c0*/  MOV R7, UR7 ;  /* 0x0000000700077c02 */ /* 0x002fe20008000f00 */
[----:B------:R-:W-:Y:S01]  /*67d0*/  IMAD.U32 R6, RZ, RZ, UR6 ;  /* 0x00000006ff067e24 */ /* 0x000fe2000f8e00ff */
[----:B-----5:R-:W-:Y:S01]  /*67e0*/  MOV R11, UR5 ;  /* 0x00000005000b7c02 */ /* 0x020fe20008000f00 */
[----:B------:R-:W-:Y:S02]  /*67f0*/  IMAD.U32 R10, RZ, RZ, UR4 ;  /* 0x00000004ff0a7e24 */ /* 0x000fe4000f8e00ff */
[----:B------:R-:W-:Y:S07]  /*6800*/  LEPC R20, `(.L_x_116) ;  /* 0x000000001014794e */ /* 0x000fee0000000000 */
[----:B---3--:R-:W-:Y:S05]  /*6810*/  CALL.ABS.NOINC R2 ;  /* 0x0000000002007343 */ /* 0x008fea0003c00000 */
.L_x_116:
[----:B------:R-:W-:Y:S05]  /*6820*/  BSYNC.RECONVERGENT B6 ;  /* 0x0000000000067941 */ /* 0x000fea0003800200 */
.L_x_115:
[-C--:B------:R-:W-:Y:S01]  /*6830*/  F2FP.F16.E5M2.UNPACK_B R74, R140.reuse ;  /* 0x0000008cff4a723e */ /* 0x080fe200020004ff */
[----:B------:R-:W-:Y:S05]  /*6840*/  WARPSYNC.ALL ;  /* 0x0000000000007948 */ /* 0x000fea0003800000 */
[----:B------:R-:W-:Y:S01]  /*6850*/  R2UR UR4, R71 ;  /* 0x00000000470472ca */ /* 0x000fe200000e0000 */
[--C-:B------:R-:W-:Y:S01]  /*6860*/  HADD2.F32 R72, -RZ, R74.reuse.H0_H0 ;  /* 0x2000004aff487230 */ /* 0x100fe20000004100 */
[----:B------:R-:W-:Y:S01]  /*6870*/  F2FP.F16.E5M2.UNPACK_B R76, R140.H1 ;  /* 0x0000008cff4c723e */ /* 0x000fe200030004ff */
[----:B------:R-:W-:Y:S01]  /*6880*/  HADD2.F32 R75, -RZ, R74.H1_H1 ;  /* 0x3000004aff4b7230 */ /* 0x000fe20000004100 */
[-C--:B------:R-:W-:Y:S01]  /*6890*/  F2FP.F16.E5M2.UNPACK_B R78, R141.reuse ;  /* 0x0000008dff4e723e */ /* 0x080fe200020004ff */
[----:B------:R-:W-:Y:S01]  /*68a0*/  BSSY.RECONVERGENT B0, `(.L_x_117) ;  /* 0x000011d000007945 */ /* 0x000fe20003800200 */
[----:B------:R-:W-:Y:S01]  /*68b0*/  F2FP.F16.E5M2.UNPACK_B R80, R141.H1 ;  /* 0x0000008dff50723e */ /* 0x000fe200030004ff */
[----:B------:R-:W-:Y:S01]  /*68c0*/  HADD2.F32 R74, -RZ, R76.H0_H0 ;  /* 0x2000004cff4a7230 */ /* 0x000fe20000004100 */
[-C--:B------:R-:W-:Y:S01]  /*68d0*/  F2FP.F16.E5M2.UNPACK_B R82, R142.reuse ;  /* 0x0000008eff52723e */ /* 0x080fe200020004ff */
[--C-:B------:R-:W-:Y:S01]  /*68e0*/  HADD2.F32 R77, -RZ, R78.reuse.H0_H0 ;  /* 0x2000004eff4d7230 */ /* 0x100fe20000004100 */
[----:B------:R-:W-:Y:S01]  /*68f0*/  F2FP.F16.E5M2.UNPACK_B R84, R142.H1 ;  /* 0x0000008eff54723e */ /* 0x000fe200030004ff */
[----:B------:R-:W-:Y:S01]  /*6900*/  HADD2.F32 R78, -RZ, R78.H1_H1 ;  /* 0x3000004eff4e7230 */ /* 0x000fe20000004100 */
[-C--:B------:R-:W-:Y:S01]  /*6910*/  F2FP.F16.E5M2.UNPACK_B R86, R143.reuse ;  /* 0x0000008fff56723e */ /* 0x080fe200020004ff */
[----:B-12---:R-:W3:Y:S01]  /*6920*/  LDTM.x64 R4, tmem[UR4] ;  /* 0x00000004000479ee */ /* 0x006ee20008340000 */
[----:B------:R-:W-:Y:S01]  /*6930*/  F2FP.F16.E5M2.UNPACK_B R88, R143.H1 ;  /* 0x0000008fff58723e */ /* 0x000fe200030004ff */
[----:B------:R-:W-:Y:S01]  /*6940*/  HADD2.F32 R76, -RZ, R76.H1_H1 ;  /* 0x3000004cff4c7230 */ /* 0x000fe20000004100 */
[-C--:B------:R-:W-:Y:S01]  /*6950*/  F2FP.F16.E5M2.UNPACK_B R90, R144.reuse ;  /* 0x00000090ff5a723e */ /* 0x080fe200020004ff */
[----:B------:R-:W-:Y:S01]  /*6960*/  HADD2.F32 R79, -RZ, R80.H0_H0 ;  /* 0x20000050ff4f7230 */ /* 0x000fe20000004100 */
[----:B------:R-:W-:Y:S01]  /*6970*/  F2FP.F16.E5M2.UNPACK_B R92, R144.H1 ;  /* 0x00000090ff5c723e */ /* 0x000fe200030004ff */
[--C-:B------:R-:W-:Y:S01]  /*6980*/  HADD2.F32 R81, -RZ, R82.reuse.H0_H0 ;  /* 0x20000052ff517230 */ /* 0x100fe20000004100 */
[----:B------:R-:W-:Y:S01]  /*6990*/  ISETP.NE.AND P6, PT, R172, RZ, PT ;  /* 0x000000ffac00720c */ /* 0x000fe20003fc5270 */
[----:B------:R-:W-:Y:S01]  /*69a0*/  HADD2.F32 R82, -RZ, R82.H1_H1 ;  /* 0x30000052ff527230 */ /* 0x000fe20000004100 */
[----:B------:R-:W-:Y:S01]  /*69b0*/  SHF.L.U32 R196, R164, 0x4, RZ ;  /* 0x00000004a4c47819 */ /* 0x000fe200000006ff */
[--C-:B------:R-:W-:Y:S01]  /*69c0*/  HADD2.F32 R85, -RZ, R86.reuse.H0_H0 ;  /* 0x20000056ff557230 */ /* 0x100fe20000004100 */
[----:B------:R-:W-:Y:S01]  /*69d0*/  SHF.L.U32 R200, R163, 0x4, RZ ;  /* 0x00000004a3c87819 */ /* 0x000fe200000006ff */
[----:B------:R-:W-:Y:S01]  /*69e0*/  HADD2.F32 R86, -RZ, R86.H1_H1 ;  /* 0x30000056ff567230 */ /* 0x000fe20000004100 */
[C---:B------:R-:W-:Y:S01]  /*69f0*/  IADD3 R179, PT, PT, R171.reuse, R196, RZ ;  /* 0x000000c4abb37210 */ /* 0x040fe20007ffe0ff */
[--C-:B------:R-:W-:Y:S01]  /*6a00*/  HADD2.F32 R89, -RZ, R90.reuse.H0_H0 ;  /* 0x2000005aff597230 */ /* 0x100fe20000004100 */
[----:B------:R-:W-:Y:S01]  /*6a10*/  IADD3 R185, PT, PT, R171, R200, RZ ;  /* 0x000000c8abb97210 */ /* 0x000fe20007ffe0ff */
[----:B------:R-:W-:Y:S01]  /*6a20*/  HADD2.F32 R90, -RZ, R90.H1_H1 ;  /* 0x3000005aff5a7230 */ /* 0x000fe20000004100 */
[----:B------:R-:W-:Y:S01]  /*6a30*/  SHF.L.U32 R198, R169, 0x4, RZ ;  /* 0x00000004a9c67819 */ /* 0x000fe200000006ff */
[----:B------:R-:W-:Y:S01]  /*6a40*/  HADD2.F32 R80, -RZ, R80.H1_H1 ;  /* 0x30000050ff507230 */ /* 0x000fe20000004100 */
[----:B------:R-:W-:Y:S01]  /*6a50*/  F2FP.F16.E5M2.UNPACK_B R94, R145 ;  /* 0x00000091ff5e723e */ /* 0x000fe200020004ff */
[--C-:B------:R-:W-:Y:S01]  /*6a60*/  HADD2.F32 R83, -RZ, R84.reuse.H0_H0 ;  /* 0x20000054ff537230 */ /* 0x100fe20000004100 */
[----:B------:R-:W-:Y:S01]  /*6a70*/  IADD3 R184, PT, PT, R198, R179, RZ ;  /* 0x000000b3c6b87210 */ /* 0x000fe20007ffe0ff */
[----:B------:R-:W-:Y:S01]  /*6a80*/  HADD2.F32 R84, -RZ, R84.H1_H1 ;  /* 0x30000054ff547230 */ /* 0x000fe20000004100 */
[----:B------:R-:W-:Y:S01]  /*6a90*/  F2FP.F16.E5M2.UNPACK_B R98, R146 ;  /* 0x00000092ff62723e */ /* 0x000fe200020004ff */
[C---:B---3--:R-:W-:Y:S01]  /*6aa0*/  FMUL R0, R70.reuse, R4 ;  /* 0x0000000446007220 */ /* 0x048fe20000400000 */
[C---:B------:R-:W-:Y:S01]  /*6ab0*/  FMUL R2, R70.reuse, R5 ;  /* 0x0000000546027220 */ /* 0x040fe20000400000 */
[C---:B------:R-:W-:Y:S01]  /*6ac0*/  FMUL R4, R70.reuse, R8 ;  /* 0x0000000846047220 */ /* 0x040fe20000400000 */
[C---:B------:R-:W-:Y:S01]  /*6ad0*/  FMUL R5, R70.reuse, R9 ;  /* 0x0000000946057220 */ /* 0x040fe20000400000 */
[C---:B------:R-:W-:Y:S01]  /*6ae0*/  FFMA R0, R73.reuse, R72, R0 ;  /* 0x0000004849007223 */ /* 0x040fe20000000000 */
[C---:B------:R-:W-:Y:S01]  /*6af0*/  FFMA R2, R73.reuse, R75, R2 ;  /* 0x0000004b49027223 */ /* 0x040fe20000000002 */
[C---:B------:R-:W-:Y:S01]  /*6b00*/  FMUL R8, R70.reuse, R12 ;  /* 0x0000000c46087220 */ /* 0x040fe20000400000 */
[C---:B------:R-:W-:Y:S01]  /*6b10*/  FMUL R9, R70.reuse, R13 ;  /* 0x0000000d46097220 */ /* 0x040fe20000400000 */
[C---:B------:R-:W-:Y:S01]  /*6b20*/  FMUL R12, R70.reuse, R16 ;  /* 0x00000010460c7220 */ /* 0x040fe20000400000 */
[C---:B------:R-:W-:Y:S01]  /*6b30*/  FMUL R13, R70.reuse, R17 ;  /* 0x00000011460d7220 */ /* 0x040fe20000400000 */
[C---:B------:R-:W-:Y:S01]  /*6b40*/  FMUL R16, R70.reuse, R20 ;  /* 0x0000001446107220 */ /* 0x040fe20000400000 */
[C---:B------:R-:W-:Y:S01]  /*6b50*/  FMUL R17, R70.reuse, R21 ;  /* 0x0000001546117220 */ /* 0x040fe20000400000 */
[--C-:B------:R-:W-:Y:S02]  /*6b60*/  HADD2.F32 R93, -RZ, R94.reuse.H0_H0 ;  /* 0x2000005eff5d7230 */ /* 0x100fe40000004100 */
[C---:B------:R-:W-:Y:S01]  /*6b70*/  FMUL R20, R70.reuse, R24 ;  /* 0x0000001846147220 */ /* 0x040fe20000400000 */
[----:B------:R-:W-:Y:S02]  /*6b80*/  HADD2.F32 R94, -RZ, R94.H1_H1 ;  /* 0x3000005eff5e7230 */ /* 0x000fe40000004100 */
[C---:B------:R-:W-:Y:S01]  /*6b90*/  FMUL R21, R70.reuse, R25 ;  /* 0x0000001946157220 */ /* 0x040fe20000400000 */
[--C-:B------:R-:W-:Y:S02]  /*6ba0*/  HADD2.F32 R97, -RZ, R98.reuse.H0_H0 ;  /* 0x20000062ff617230 */ /* 0x100fe40000004100 */
[C---:B------:R-:W-:Y:S01]  /*6bb0*/  FMUL R24, R70.reuse, R28 ;  /* 0x0000001c46187220 */ /* 0x040fe20000400000 */
[----:B------:R-:W-:Y:S02]  /*6bc0*/  HADD2.F32 R98, -RZ, R98.H1_H1 ;  /* 0x30000062ff627230 */ /* 0x000fe40000004100 */
[C---:B------:R-:W-:Y:S01]  /*6bd0*/  FMUL R25, R70.reuse, R29 ;  /* 0x0000001d46197220 */ /* 0x040fe20000400000 */
[C---:B------:R-:W-:Y:S01]  /*6be0*/  FMUL R28, R70.reuse, R32 ;  /* 0x00000020461c7220 */ /* 0x040fe20000400000 */
[C---:B------:R-:W-:Y:S01]  /*6bf0*/  FMUL R29, R70.reuse, R33 ;  /* 0x00000021461d7220 */ /* 0x040fe20000400000 */
[C---:B------:R-:W-:Y:S01]  /*6c00*/  FMUL R32, R70.reuse, R36 ;  /* 0x0000002446207220 */ /* 0x040fe20000400000 */
[----:B------:R-:W-:Y:S01]  /*6c10*/  F2FP.F16.E5M2.UNPACK_B R96, R145.H1 ;  /* 0x00000091ff60723e */ /* 0x000fe200030004ff */
[C---:B------:R-:W-:Y:S01]  /*6c20*/  FMUL R33, R70.reuse, R37 ;  /* 0x0000002546217220 */ /* 0x040fe20000400000 */
[C---:B------:R-:W-:Y:S01]  /*6c30*/  FMUL R36, R70.reuse, R40 ;  /* 0x0000002846247220 */ /* 0x040fe20000400000 */
[----:B------:R-:W-:Y:S01]  /*6c40*/  F2FP.F16.E5M2.UNPACK_B R100, R146.H1 ;  /* 0x00000092ff64723e */ /* 0x000fe200030004ff */
[C---:B------:R-:W-:Y:S01]  /*6c50*/  FMUL R37, R70.reuse, R41 ;  /* 0x0000002946257220 */ /* 0x040fe20000400000 */
[C---:B------:R-:W-:Y:S01]  /*6c60*/  FMUL R40, R70.reuse, R44 ;  /* 0x0000002c46287220 */ /* 0x040fe20000400000 */
[----:B------:R-:W-:Y:S01]  /*6c70*/  F2FP.F16.E5M2.UNPACK_B R102, R147 ;  /* 0x00000093ff66723e */ /* 0x000fe200020004ff */
[C---:B------:R-:W-:Y:S01]  /*6c80*/  FMUL R41, R70.reuse, R45 ;  /* 0x0000002d46297220 */ /* 0x040fe20000400000 */
[C---:B------:R-:W-:Y:S01]  /*6c90*/  FMUL R44, R70.reuse, R48 ;  /* 0x00000030462c7220 */ /* 0x040fe20000400000 */
[----:B------:R-:W-:Y:S01]  /*6ca0*/  F2FP.F16.E5M2.UNPACK_B R104, R147.H1 ;  /* 0x00000093ff68723e */ /* 0x000fe200030004ff */
[C---:B------:R-:W-:Y:S01]  /*6cb0*/  FMUL R45, R70.reuse, R49 ;  /* 0x00000031462d7220 */ /* 0x040fe20000400000 */
[--C-:B------:R-:W-:Y:S02]  /*6cc0*/  HADD2.F32 R101, -RZ, R102.reuse.H0_H0 ;  /* 0x20000066ff657230 */ /* 0x100fe40000004100 */
[C---:B------:R-:W-:Y:S01]  /*6cd0*/  FMUL R48, R70.reuse, R52 ;  /* 0x0000003446307220 */ /* 0x040fe20000400000 */
[----:B------:R-:W-:Y:S01]  /*6ce0*/  F2FP.F16.E5M2.UNPACK_B R106, R148 ;  /* 0x00000094ff6a723e */ /* 0x000fe200020004ff */
[----:B------:R-:W-:Y:S02]  /*6cf0*/  HADD2.F32 R102, -RZ, R102.H1_H1 ;  /* 0x30000066ff667230 */ /* 0x000fe40000004100 */
[C---:B------:R-:W-:Y:S01]  /*6d00*/  FMUL R49, R70.reuse, R53 ;  /* 0x0000003546317220 */ /* 0x040fe20000400000 */
[C---:B------:R-:W-:Y:S01]  /*6d10*/  FMUL R52, R70.reuse, R56 ;  /* 0x0000003846347220 */ /* 0x040fe20000400000 */
[----:B------:R-:W-:Y:S01]  /*6d20*/  F2FP.F16.E5M2.UNPACK_B R108, R148.H1 ;  /* 0x00000094ff6c723e */ /* 0x000fe200030004ff */
[--C-:B------:R-:W-:Y:S02]  /*6d30*/  HADD2.F32 R105, -RZ, R106.reuse.H0_H0 ;  /* 0x2000006aff697230 */ /* 0x100fe40000004100 */
[C---:B------:R-:W-:Y:S01]  /*6d40*/  FMUL R53, R70.reuse, R57 ;  /* 0x0000003946357220 */ /* 0x040fe20000400000 */
[----:B------:R-:W-:Y:S02]  /*6d50*/  HADD2.F32 R106, -RZ, R106.H1_H1 ;  /* 0x3000006aff6a7230 */ /* 0x000fe40000004100 */
        /* <DEDUP_REMOVED lines=11> */
[C---:B------:R-:W-:Y:S01]  /*6e10*/  FFMA R3, R73.reuse, R74, R3 ;  /* 0x0000004a49037223 */ /* 0x040fe20000000003 */
[----:B------:R-:W-:Y:S01]  /*6e20*/  F2FP.F16.E5M2.UNPACK_B R116, R150.H1 ;  /* 0x00000096ff74723e */ /* 0x000fe200030004ff */
[--C-:B------:R-:W-:Y:S02]  /*6e30*/  HADD2.F32 R113, -RZ, R114.reuse.H0_H0 ;  /* 0x20000072ff717230 */ /* 0x100fe40000004100 */
[C---:B------:R-:W-:Y:S01]  /*6e40*/  FFMA R7, R73.reuse, R76, R7 ;  /* 0x0000004c49077223 */ /* 0x040fe20000000007 */
[C---:B------:R-:W-:Y:S01]  /*6e50*/  FFMA R4, R73.reuse, R77, R4 ;  /* 0x0000004d49047223 */ /* 0x040fe20000000004 */
[----:B------:R-:W-:Y:S01]  /*6e60*/  F2FP.F16.E5M2.UNPACK_B R118, R151 ;  /* 0x00000097ff76723e */ /* 0x000fe200020004ff */
[----:B------:R-:W-:Y:S01]  /*6e70*/  FFMA R5, R73, R78, R5 ;  /* 0x0000004e49057223 */ /* 0x000fe20000000005 */
[----:B------:R-:W-:Y:S01]  /*6e80*/  HADD2.F32 R114, -RZ, R114.H1_H1 ;  /* 0x30000072ff727230 */ /* 0x000fe20000004100 */
[----:B------:R-:W-:Y:S01]  /*6e90*/  F2FP.SATFINITE.E5M2.F32.PACK_AB_MERGE_C R173, R7, R3, RZ ;  /* 0x0000000307ad723e */ /* 0x000fe200048060ff */
[C---:B------:R-:W-:Y:S01]  /*6ea0*/  FMUL R6, R70.reuse, R10 ;  /* 0x0000000a46067220 */ /* 0x040fe20000400000 */
[--C-:B------:R-:W-:Y:S02]  /*6eb0*/  HADD2.F32 R117, -RZ, R118.reuse.H0_H0 ;  /* 0x20000076ff757230 */ /* 0x100fe40000004100 */
[----:B------:R-:W-:Y:S01]  /*6ec0*/  FMUL R11, R70, R11 ;  /* 0x0000000b460b7220 */ /* 0x000fe20000400000 */
[----:B------:R-:W-:Y:S01]  /*6ed0*/  F2FP.SATFINITE.E5M2.F32.PACK_AB_MERGE_C R172, R2, R0, R173 ;  /* 0x0000000002ac723e */ /* 0x000fe200048060ad */
[C---:B------:R-:W-:Y:S01]  /*6ee0*/  FFMA R6, R73.reuse, R79, R6 ;  /* 0x0000004f49067223 */ /* 0x040fe20000000006 */
[----:B------:R-:W-:Y:S02]  /*6ef0*/  HADD2.F32 R118, -RZ, R118.H1_H1 ;  /* 0x30000076ff767230 */ /* 0x000fe40000004100 */
[C---:B------:R-:W-:Y:S01]  /*6f00*/  FFMA R11, R73.reuse, R80, R11 ;  /* 0x00000050490b7223 */ /* 0x040fe2000000000b */
[C---:B------:R-:W-:Y:S01]  /*6f10*/  FFMA R8, R73.reuse, R81, R8 ;  /* 0x0000005149087223 */ /* 0x040fe20000000008 */
[----:B------:R-:W-:Y:S01]  /*6f20*/  F2FP.F16.E5M2.UNPACK_B R120, R151.H1 ;  /* 0x00000097ff78723e */ /* 0x000fe200030004ff */
[----:B------:R-:W-:Y:S01]  /*6f30*/  FFMA R9, R73, R82, R9 ;  /* 0x0000005249097223 */ /* 0x000fe20000000009 */
[C---:B------:R-:W-:Y:S01]  /*6f40*/  FMUL R10, R70.reuse, R14 ;  /* 0x0000000e460a7220 */ /* 0x040fe20000400000 */
[----:B------:R-:W-:Y:S01]  /*6f50*/  F2FP.F16.E5M2.UNPACK_B R122, R152 ;  /* 0x00000098ff7a723e */ /* 0x000fe200020004ff */
[C---:B------:R-:W-:Y:S01]  /*6f60*/  FMUL R15, R70.reuse, R15 ;  /* 0x0000000f460f7220 */ /* 0x040fe20000400000 */
[----:B------:R-:W-:Y:S01]  /*6f70*/  HADD2.F32 R87, -RZ, R88.H0_H0 ;  /* 0x20000058ff577230 */ /* 0x000fe20000004100 */
[----:B------:R-:W-:Y:S01]  /*6f80*/  F2FP.SATFINITE.E5M2.F32.PACK_AB_MERGE_C R174, R11, R6, RZ ;  /* 0x000000060bae723e */ /* 0x000fe200048060ff */
[C---:B------:R-:W-:Y:S01]  /*6f90*/  FFMA R10, R73.reuse, R83, R10 ;  /* 0x00000053490a7223 */ /* 0x040fe2000000000a */
[C---:B------:R-:W-:Y:S01]  /*6fa0*/  FFMA R15, R73.reuse, R84, R15 ;  /* 0x00000054490f7223 */ /* 0x040fe2000000000f */
[C---:B------:R-:W-:Y:S01]  /*6fb0*/  FFMA R12, R73.reuse, R85, R12 ;  /* 0x00000055490c7223 */ /* 0x040fe2000000000c */
[----:B------:R-:W-:Y:S01]  /*6fc0*/  F2FP.F16.E5M2.UNPACK_B R124, R152.H1 ;  /* 0x00000098ff7c723e */ /* 0x000fe200030004ff */
[----:B------:R-:W-:Y:S01]  /*6fd0*/  FFMA R13, R73, R86, R13 ;  /* 0x00000056490d7223 */ /* 0x000fe2000000000d */
[----:B------:R-:W-:Y:S01]  /*6fe0*/  F2FP.SATFINITE.E5M2.F32.PACK_AB_MERGE_C R173, R5, R4, R174 ;  /* 0x0000000405ad723e */ /* 0x000fe200048060ae */
[--C-:B------:R-:W-:Y:S01]  /*6ff0*/  HADD2.F32 R121, -RZ, R122.reuse.H0_H0 ;  /* 0x2000007aff797230 */ /* 0x100fe20000004100 */
[----:B------:R-:W-:Y:S01]  /*7000*/  F2FP.SATFINITE.E5M2.F32.PACK_AB_MERGE_C R174, R15, R10, RZ ;  /* 0x0000000a0fae723e */ /* 0x000fe200048060ff */
[----:B------:R-:W-:Y:S02]  /*7010*/  HADD2.F32 R122, -RZ, R122.H1_H1 ;  /* 0x3000007aff7a7230 */ /* 0x000fe40000004100 */
[C---:B------:R-:W-:Y:S01]  /*7020*/  FMUL R14, R70.reuse, R18 ;  /* 0x00000012460e7220 */ /* 0x040fe20000400000 */
[----:B------:R-:W-:Y:S01]  /*7030*/  HADD2.F32 R88, -RZ, R88.H1_H1 ;  /* 0x30000058ff587230 */ /* 0x000fe20000004100 */
[----:B------:R-:W-:Y:S01]  /*7040*/  F2FP.SATFINITE.E5M2.F32.PACK_AB_MERGE_C R174, R9, R8, R174 ;  /* 0x0000000809ae723e */ /* 0x000fe200048060ae */
[C---:B------:R-:W-:Y:S01]  /*7050*/  FMUL R19, R70.reuse, R19 ;  /* 0x0000001346137220 */ /* 0x040fe20000400000 */
[--C-:B------:R-:W-:Y:S02]  /*7060*/  HADD2.F32 R91, -RZ, R92.reuse.H0_H0 ;  /* 0x2000005cff5b7230 */ /* 0x100fe40000004100 */
[C---:B------:R-:W-:Y:S01]  /*7070*/  FFMA R14, R73.reuse, R87, R14 ;  /* 0x00000057490e7223 */ /* 0x040fe2000000000e */
[----:B------:R-:W-:Y:S02]  /*7080*/  HADD2.F32 R92, -RZ, R92.H1_H1 ;  /* 0x3000005cff5c7230 */ /* 0x000fe40000004100 */
[C---:B------:R-:W-:Y:S01]  /*7090*/  FFMA R19, R73.reuse, R88, R19 ;  /* 0x0000005849137223 */ /* 0x040fe20000000013 */
[C---:B------:R-:W-:Y:S01]  /*70a0*/  FFMA R16, R73.reuse, R89, R16 ;  /* 0x0000005949107223 */ /* 0x040fe20000000010 */
        /* <DEDUP_REMOVED lines=17> */
[----:B------:R1:W-:Y:S01]  /*71c0*/  STS.128 [R137+UR44+0x4200], R172 ;  /* 0x004200ac89007988 */ /* 0x0003e20008000c2c */
[----:B------:R-:W-:Y:S01]  /*71d0*/  F2FP.SATFINITE.E5M2.F32.PACK_AB_MERGE_C R180, R17, R16, R180 ;  /* 0x0000001011b4723e */ /* 0x000fe200048060b4 */
[C---:B------:R-:W-:Y:S01]  /*71e0*/  FFMA R22, R73.reuse, R95, R22 ;  /* 0x0000005f49167223 */ /* 0x040fe20000000016 */
[C---:B------:R-:W-:Y:S01]  /*71f0*/  FMUL R27, R70.reuse, R27 ;  /* 0x0000001b461b7220 */ /* 0x040fe20000400000 */
[--C-:B------:R-:W-:Y:S02]  /*7200*/  HADD2.F32 R99, -RZ, R100.reuse.H0_H0 ;  /* 0x20000064ff637230 */ /* 0x100fe40000004100 */
[C---:B------:R-:W-:Y:S01]  /*7210*/  FMUL R26, R70.reuse, R30 ;  /* 0x0000001e461a7220 */ /* 0x040fe20000400000 */
[----:B------:R-:W-:Y:S02]  /*7220*/  HADD2.F32 R100, -RZ, R100.H1_H1 ;  /* 0x30000064ff647230 */ /* 0x000fe40000004100 */
[C---:B------:R-:W-:Y:S01]  /*7230*/  FFMA R27, R73.reuse, R96, R27 ;  /* 0x00000060491b7223 */ /* 0x040fe2000000001b */
[C---:B------:R-:W-:Y:S01]  /*7240*/  FFMA R24, R73.reuse, R97, R24 ;  /* 0x0000006149187223 */ /* 0x040fe20000000018 */
[C---:B------:R-:W-:Y:S01]  /*7250*/  FFMA R25, R73.reuse, R98, R25 ;  /* 0x0000006249197223 */ /* 0x040fe20000000019 */
[----:B------:R-:W-:Y:S01]  /*7260*/  F2FP.F16.E5M2.UNPACK_B R130, R154 ;  /* 0x0000009aff82723e */ /* 0x000fe200020004ff */
[----:B------:R-:W-:Y:S01]  /*7270*/  FFMA R26, R73, R99, R26 ;  /* 0x00000063491a7223 */ /* 0x000fe2000000001a */
[----:B------:R-:W-:Y:S01]  /*7280*/  F2FP.SATFINITE.E5M2.F32.PACK_AB_MERGE_C R181, R27, R22, RZ ;  /* 0x000000161bb5723e */ /* 0x000fe200048060ff */
[C---:B------:R-:W-:Y:S01]  /*7290*/  FMUL R31, R70.reuse, R31 ;  /* 0x0000001f461f7220 */ /* 0x040fe20000400000 */
[--C-:B------:R-:W-:Y:S02]  /*72a0*/  HADD2.F32 R103, -RZ, R104.reuse.H0_H0 ;  /* 0x20000068ff677230 */ /* 0x100fe40000004100 */
[C---:B------:R-:W-:Y:S01]  /*72b0*/  FMUL R30, R70.reuse, R34 ;  /* 0x00000022461e7220 */ /* 0x040fe20000400000 */
[----:B------:R-:W-:Y:S01]  /*72c0*/  HADD2.F32 R104, -RZ, R104.H1_H1 ;  /* 0x30000068ff687230 */ /* 0x000fe20000004100 */
[----:B------:R-:W-:Y:S01]  /*72d0*/  F2FP.SATFINITE.E5M2.F32.PACK_AB_MERGE_C R181, R21, R20, R181 ;  /* 0x0000001415b5723e */ /* 0x000fe200048060b5 */
[C---:B------:R-:W-:Y:S01]  /*72e0*/  FFMA R31, R73.reuse, R100, R31 ;  /* 0x00000064491f7223 */ /* 0x040fe2000000001f */
[C---:B------:R-:W-:Y:S01]  /*72f0*/  FFMA R28, R73.reuse, R101, R28 ;  /* 0x00000065491c7223 */ /* 0x040fe2000000001c */
[C---:B------:R-:W-:Y:S01]  /*7300*/  FFMA R29, R73.reuse, R102, R29 ;  /* 0x00000066491d7223 */ /* 0x040fe2000000001d */
[----:B------:R-:W-:Y:S01]  /*7310*/  F2FP.F16.E5M2.UNPACK_B R132, R154.H1 ;  /* 0x0000009aff84723e */ /* 0x000fe200030004ff */
[----:B------:R-:W-:Y:S01]  /*7320*/  FFMA R30, R73, R103, R30 ;  /* 0x00000067491e7223 */ /* 0x000fe2000000001e */
[----:B------:R-:W-:Y:S01]  /*7330*/  F2FP.SATFINITE.E5M2.F32.PACK_AB_MERGE_C R182, R31, R26, RZ ;  /* 0x0000001a1fb6723e */ /* 0x000fe200048060ff */
[----:B------:R-:W-:Y:S02]  /*7340*/  HADD2.F32 R129, -RZ, R130.H0_H0 ;  /* 0x20000082ff817230 */ /* 0x000fe40000004100 */
[C---:B------:R-:W-:Y:S01]  /*7350*/  FMUL R35, R70.reuse, R35 ;  /* 0x0000002346237220 */ /* 0x040fe20000400000 */
[----:B------:R-:W-:Y:S01]  /*7360*/  HADD2.F32 R107, -RZ, R108.H0_H0 ;  /* 0x2000006cff6b7230 */ /* 0x000fe20000004100 */
[----:B------:R-:W-:Y:S01]  /*7370*/  F2FP.SATFINITE.E5M2.F32.PACK_AB_MERGE_C R182, R25, R24, R182 ;  /* 0x0000001819b6723e */ /* 0x000fe200048060b6 */
[----:B------:R-:W-:Y:S02]  /*7380*/  HADD2.F32 R130, -RZ, R130.H1_H1 ;  /* 0x30000082ff827230 */ /* 0x000fe40000004100 */
[C---:B------:R-:W-:Y:S01]  /*7390*/  FFMA R35, R73.reuse, R104, R35 ;  /* 0x0000006849237223 */ /* 0x040fe20000000023 */
[C---:B------:R-:W-:Y:S01]  /*73a0*/  FFMA R32, R73.reuse, R105, R32 ;  /* 0x0000006949207223 */ /* 0x040fe20000000020 */
[----:B------:R-:W-:Y:S01]  /*73b0*/  FFMA R33, R73, R106, R33 ;  /* 0x0000006a49217223 */ /* 0x000fe20000000021 */
[----:B------:R-:W-:Y:S02]  /*73c0*/  HADD2.F32 R108, -RZ, R108.H1_H1 ;  /* 0x3000006cff6c7230 */ /* 0x000fe40000004100 */
        /* <DEDUP_REMOVED lines=16> */
[----:B------:R1:W-:Y:S01]  /*74d0*/  STS.128 [R179+0x4010], R180 ;  /* 0x004010b4b3007388 */ /* 0x0003e20000000c00 */
[----:B------:R-:W-:Y:S01]  /*74e0*/  F2FP.SATFINITE.E5M2.F32.PACK_AB_MERGE_C R188, R33, R32, R188 ;  /* 0x0000002021bc723e */ /* 0x000fe200048060bc */
[C---:B------:R-:W-:Y:S01]  /*74f0*/  FFMA R38, R73.reuse, R111, R38 ;  /* 0x0000006f49267223 */ /* 0x040fe20000000026 */
[C---:B------:R-:W-:Y:S01]  /*7500*/  FMUL R43, R70.reuse, R43 ;  /* 0x0000002b462b7220 */ /* 0x040fe20000400000 */
[--C-:B------:R-:W-:Y:S02]  /*7510*/  HADD2.F32 R115, -RZ, R116.reuse.H0_H0 ;  /* 0x20000074ff737230 */ /* 0x100fe40000004100 */
[----:B------:R-:W-:Y:S01]  /*7520*/  FMUL R42, R70, R46 ;  /* 0x0000002e462a7220 */ /* 0x000fe20000400000 */
[----:B------:R-:W-:Y:S02]  /*7530*/  HADD2.F32 R116, -RZ, R116.H1_H1 ;  /* 0x30000074ff747230 */ /* 0x000fe40000004100 */
[C---:B------:R-:W-:Y:S01]  /*7540*/  FFMA R43, R73.reuse, R112, R43 ;  /* 0x00000070492b7223 */ /* 0x040fe2000000002b */
[C---:B------:R-:W-:Y:S01]  /*7550*/  FFMA R40, R73.reuse, R113, R40 ;  /* 0x0000007149287223 */ /* 0x040fe20000000028 */
[C---:B------:R-:W-:Y:S01]  /*7560*/  FFMA R41, R73.reuse, R114, R41 ;  /* 0x0000007249297223 */ /* 0x040fe20000000029 */
[----:B------:R-:W-:Y:S01]  /*7570*/  ISETP.NE.AND P0, PT, R178, RZ, PT ;  /* 0x000000ffb200720c */ /* 0x000fe20003f05270 */
        /* <DEDUP_REMOVED lines=10> */
[C---:B------:R-:W-:Y:S01]  /*7620*/  FMUL R51, R70.reuse, R51 ;  /* 0x0000003346337220 */ /* 0x040fe20000400000 */
[--C-:B------:R-:W-:Y:S02]  /*7630*/  HADD2.F32 R123, -RZ, R124.reuse.H0_H0 ;  /* 0x2000007cff7b7230 */ /* 0x100fe40000004100 */
[C---:B------:R-:W-:Y:S01]  /*7640*/  FFMA R46, R73.reuse, R119, R46 ;  /* 0x00000077492e7223 */ /* 0x040fe2000000002e */
[----:B------:R-:W-:Y:S02]  /*7650*/  HADD2.F32 R124, -RZ, R124.H1_H1 ;  /* 0x3000007cff7c7230 */ /* 0x000fe40000004100 */
[C---:B------:R-:W-:Y:S01]  /*7660*/  FMUL R50, R70.reuse, R54 ;  /* 0x0000003646327220 */ /* 0x040fe20000400000 */
[C---:B------:R-:W-:Y:S01]  /*7670*/  FFMA R51, R73.reuse, R120, R51 ;  /* 0x0000007849337223 */ /* 0x040fe20000000033 */
[C---:B------:R-:W-:Y:S01]  /*7680*/  FMUL R55, R70.reuse, R55 ;  /* 0x0000003746377220 */ /* 0x040fe20000400000 */
[C---:B------:R-:W-:Y:S01]  /*7690*/  FFMA R48, R73.reuse, R121, R48 ;  /* 0x0000007949307223 */ /* 0x040fe20000000030 */
[C---:B------:R-:W-:Y:S01]  /*76a0*/  FFMA R49, R73.reuse, R122, R49 ;  /* 0x0000007a49317223 */ /* 0x040fe20000000031 */
        /* <DEDUP_REMOVED lines=20> */
[----:B------:R-:W-:Y:S01]  /*77f0*/  FFMA R63, R73, R132, R63 ;  /* 0x00000084493f7223 */ /* 0x000fe2000000003f */
[----:B------:R-:W-:Y:S01]  /*7800*/  FMUL R67, R70, R67 ;  /* 0x0000004346437220 */ /* 0x000fe20000400000 */
[----:B------:R-:W-:Y:S01]  /*7810*/  F2FP.SATFINITE.E5M2.F32.PACK_AB_MERGE_C R190, R47, R42, RZ ;  /* 0x0000002a2fbe723e */ /* 0x000fe200048060ff */
[----:B------:R-:W-:Y:S01]  /*7820*/  FFMA R60, R73, R133, R60 ;  /* 0x00000085493c7223 */ /* 0x000fe2000000003c */
[----:B------:R-:W-:Y:S01]  /*7830*/  F2FP.SATFINITE.E5M2.F32.PACK_AB_MERGE_C R191, R51, R46, RZ ;  /* 0x0000002e33bf723e */ /* 0x000fe200048060ff */
[C---:B------:R-:W-:Y:S01]  /*7840*/  FFMA R61, R73.reuse, R134, R61 ;  /* 0x00000086493d7223 */ /* 0x040fe2000000003d */
[C---:B------:R-:W-:Y:S01]  /*7850*/  FFMA R62, R73.reuse, R135, R62 ;  /* 0x00000087493e7223 */ /* 0x040fe2000000003e */
[----:B------:R-:W-:Y:S01]  /*7860*/  FFMA R67, R73, R136, R67 ;  /* 0x0000008849437223 */ /* 0x000fe20000000043 */
[----:B------:R-:W-:Y:S02]  /*7870*/  F2FP.SATFINITE.E5M2.F32.PACK_AB_MERGE_C R190, R41, R40, R190 ;  /* 0x0000002829be723e */ /* 0x000fe400048060be */
[----:B------:R-:W-:Y:S02]  /*7880*/  F2FP.SATFINITE.E5M2.F32.PACK_AB_MERGE_C R191, R45, R44, R191 ;  /* 0x0000002c2dbf723e */ /* 0x000fe400048060bf */
[----:B------:R-:W-:Y:S02]  /*7890*/  F2FP.SATFINITE.E5M2.F32.PACK_AB_MERGE_C R192, R55, R50, RZ ;  /* 0x0000003237c0723e */ /* 0x000fe400048060ff */
[----:B------:R-:W-:Y:S01]  /*78a0*/  F2FP.SATFINITE.E5M2.F32.PACK_AB_MERGE_C R193, R59, R54, RZ ;  /* 0x000000363bc1723e */ /* 0x000fe200048060ff */
[----:B------:R1:W-:Y:S01]  /*78b0*/  STS.128 [R185+0x4020], R188 ;  /* 0x004020bcb9007388 */ /* 0x0003e20000000c00 */
[----:B------:R-:W-:Y:S02]  /*78c0*/  F2FP.SATFINITE.E5M2.F32.PACK_AB_MERGE_C R194, R63, R58, RZ ;  /* 0x0000003a3fc2723e */ /* 0x000fe400048060ff */
[----:B------:R-:W-:Y:S02]  /*78d0*/  F2FP.SATFINITE.E5M2.F32.PACK_AB_MERGE_C R195, R67, R62, RZ ;  /* 0x0000003e43c3723e */ /* 0x000fe400048060ff */
[----:B------:R-:W-:Y:S02]  /*78e0*/  F2FP.SATFINITE.E5M2.F32.PACK_AB_MERGE_C R192, R49, R48, R192 ;  /* 0x0000003031c0723e */ /* 0x000fe400048060c0 */
[----:B------:R-:W-:Y:S02]  /*78f0*/  F2FP.SATFINITE.E5M2.F32.PACK_AB_MERGE_C R193, R53, R52, R193 ;  /* 0x0000003435c1723e */ /* 0x000fe400048060c1 */
[----:B------:R-:W-:Y:S02]  /*7900*/  F2FP.SATFINITE.E5M2.F32.PACK_AB_MERGE_C R194, R57, R56, R194 ;  /* 0x0000003839c2723e */ /* 0x000fe400048060c2 */
[----:B------:R-:W-:Y:S02]  /*7910*/  F2FP.SATFINITE.E5M2.F32.PACK_AB_MERGE_C R195, R61, R60, R195 ;  /* 0x0000003c3dc3723e */ /* 0x000fe400048060c3 */
[----:B------:R-:W-:Y:S02]  /*7920*/  LEA R197, R166, UR44, 0x3 ;  /* 0x0000002ca6c57c11 */ /* 0x000fe4000f8e18ff */
[----:B------:R-:W-:Y:S01]  /*7930*/  @P6 SHF.L.U32 R202, R165, 0x1f, RZ ;  /* 0x0000001fa5ca6819 */ /* 0x000fe200000006ff */
[----:B------:R1:W-:Y:S01]  /*7940*/  STS.128 [R184+0x4010], R192 ;  /* 0x004010c0b8007388 */ /* 0x0003e20000000c00 */
[----:B------:R-:W-:Y:S01]  /*7950*/  @!PT LDS RZ, [RZ] ;  /* 0x00000000fffff984 */ /* 0x000fe20000000800 */
[----:B------:R-:W-:Y:S01]  /*7960*/  @!PT LDS RZ, [RZ] ;  /* 0x00000000fffff984 */ /* 0x000fe20000000800 */
[----:B------:R-:W-:Y:S01]  /*7970*/  @!PT LDS RZ, [RZ] ;  /* 0x00000000fffff984 */ /* 0x000fe20000000800 */
[----:B------:R-:W-:Y:S01]  /*7980*/  @!PT LDS RZ, [RZ] ;  /* 0x00000000fffff984 */ /* 0x000fe20000000800 */
[----:B------:R2:W-:Y:S07]  /*7990*/  MEMBAR.ALL.CTA ;  /* 0x0000000000007992 */ /* 0x0005ee0000008000 */
[----:B--2---:R-:W2:Y:S02]  /*79a0*/  FENCE.VIEW.ASYNC.S ;  /* 0x00000000000073c6 */ /* 0x004ea40000000000 */
[----:B--2---:R-:W-:Y:S06]  /*79b0*/  BAR.SYNC.DEFER_BLOCKING 0x1, 0x80 ;  /* 0x0042000000007b1d */ /* 0x004fec0000010000 */
[----:B------:R-:W-:Y:S05]  /*79c0*/  @P0 BRA `(.L_x_118) ;  /* 0x0000000000280947 */ /* 0x000fea0003800000 */
[----:B------:R-:W2:Y:S01]  /*79d0*/  LDCU.64 UR6, c[0x0][0x348] ;  /* 0x00006900ff0677ac */ /* 0x000ea20008000a00 */
[----:B------:R-:W-:Y:S01]  /*79e0*/  UIADD3 UR4, UPT, UPT, UR44, 0x4200, URZ ;  /* 0x000042002c047890 */ /* 0x000fe2000fffe0ff */
[----:B------:R-:W-:Y:S05]  /*79f0*/  UMOV UR51, UR36 ;  /* 0x0000002400337c82 */ /* 0x000fea0008000000 */
[----:B------:R-:W-:Y:S04]  /*7a00*/  MOV R177, UR4 ;  /* 0x0000000400b17c02 */ /* 0x000fe80008000f00 */
[----:B------:R-:W-:Y:S01]  /*7a10*/  R2UR UR48, R177 ;  /* 0x00000000b13072ca */ /* 0x000fe200000e0000 */
[----:B--2---:R-:W-:Y:S04]  /*7a20*/  UIADD3 UR4, UP0, UPT, UR6, 0x680, URZ ;  /* 0x0000068006047890 */ /* 0x004fe8000ff1e0ff */
[----:B------:R-:W-:Y:S09]  /*7a30*/  UIADD3.X UR5, UPT, UPT, URZ, UR7, URZ, UP0, !UPT ;  /* 0x00000007ff057290 */ /* 0x000ff200087fe4ff */
[----:B------:R2:W-:Y:S01]  /*7a40*/  UTMASTG.3D [UR48], [UR4] ;  /* 0x00000030040073b5 */ /* 0x0005e20008010000 */
[----:B------:R0:W-:Y:S01]  /*7a50*/  UTMACMDFLUSH ;  /* 0x00000000000079b7 */ /* 0x0001e20000000000 */
[----:B--2---:R-:W-:Y:S04]  /*7a60*/  DEPBAR.LE SB0, 0x1 ;  /* 0x000080400000791a */ /* 0x004fe80000000000 */
.L_x_118:
[----:B------:R-:W-:Y:S05]  /*7a70*/  BSYNC.RECONVERGENT B0 ;  /* 0x0000000000007941 */ /* 0x000fea0003800200 */
.L_x_117:
[----:B------:R-:W-:Y:S06]  /*7a80*/  BAR.SYNC.DEFER_BLOCKING 0x1, 0x80 ;  /* 0x0042000000007b1d */ /* 0x000fec0000010000 */
[----:B------:R-:W2:Y:S01]  /*7a90*/  @P6 SYNCS.PHASECHK.TRANS64.TRYWAIT P0, [R197+URZ+0x80], R202 ;  /* 0x000080cac50065a7 */ /* 0x000ea200080011ff */
[----:B------:R-:W-:Y:S01]  /*7aa0*/  BSSY B1, `(.L_x_119) ;  /* 0x0000023000017945 */ /* 0x000fe20003800000 */
[----:B--2---:R-:W-:Y:S03]  /*7ab0*/  @P6 SEL R186, RZ, 0x1, !P0 ;  /* 0x00000001ffba6807 */ /* 0x004fe60004000000 */
[----:B------:R-:W-:Y:S05]  /*7ac0*/  @!P6 BRA `(.L_x_120) ;  /* 0x000000000080e947 */ /* 0x000fea0003800000 */
[----:B------:R-:W-:Y:S01]  /*7ad0*/  ISETP.NE.AND P1, PT, R187, RZ, PT ;  /* 0x000000ffbb00720c */ /* 0x000fe20003f25270 */
[----:B------:R-:W2:Y:S01]  /*7ae0*/  S2R R0, SR_CgaCtaId ;  /* 0x0000000000007919 */ /* 0x000ea20000008800 */
[----:B------:R-:W-:Y:S01]  /*7af0*/  ISETP.NE.AND P0, PT, R186, RZ, PT ;  /* 0x000000ffba00720c */ /* 0x000fe20003f05270 */
[----:B------:R-:W-:Y:S10]  /*7b00*/  BSSY B0, `(.L_x_121) ;  /* 0x0000009000007945 */ /* 0x000ff40003800000 */
[----:B------:R-:W-:Y:S04]  /*7b10*/  @P1 IMAD R3, R166, 0x2000, R171 ;  /* 0x00002000a6031824 */ /* 0x000fe800078e02ab */
[C---:B------:R-:W-:Y:S01]  /*7b20*/  @P1 IMAD.IADD R5, R3.reuse, 0x1, R196 ;  /* 0x0000000103051824 */ /* 0x040fe200078e02c4 */
[----:B------:R-:W-:Y:S03]  /*7b30*/  @P1 IADD3 R200, PT, PT, R3, R200, RZ ;  /* 0x000000c803c81210 */ /* 0x000fe60007ffe0ff */
[----:B------:R-:W-:Y:S01]  /*7b40*/  @P1 IMAD.IADD R198, R198, 0x1, R5 ;  /* 0x00000001c6c61824 */ /* 0x000fe200078e0205 */
[----:B------:R-:W-:Y:S06]  /*7b50*/  @P0 BRA `(.L_x_122) ;  /* 0x00000000000c0947 */ /* 0x000fec0003800000 */
[----:B------:R-:W-:Y:S04]  /*7b60*/  SHF.L.U32 R2, R165, 0x1f, RZ ;  /* 0x0000001fa5027819 */ /* 0x000fe800000006ff */
[----:B------:R-:W3:Y:S02]  /*7b70*/  SYNCS.PHASECHK.TRANS64.TRYWAIT P0, [R197+URZ+0x80], R2 ;  /* 0x00008002c50075a7 */ /* 0x000ee400080011ff */
[----:B---3--:R-:W-:Y:S05]  /*7b80*/  @!P0 BRA `(.L_x_123) ;  /* 0x0000002000688947 */ /* 0x008fea0003800000 */
.L_x_122:
[----:B------:R-:W-:Y:S05]  /*7b90*/  BSYNC B0 ;  /* 0x0000000000007941 */ /* 0x000fea0003800000 */
.L_x_121:
[----:B------:R-:W-:Y:S01]  /*7ba0*/  ISETP.NE.AND P0, PT, R187, RZ, PT ;  /* 0x000000ffbb00720c */ /* 0x000fe20003f05270 */
[----:B---3--:R-:W-:Y:S02]  /*7bb0*/  VIADD R197, R197, 0x90 ;  /* 0x00000090c5c57836 */ /* 0x008fe40000000000 */
[----:B------:R-:W-:Y:S03]  /*7bc0*/  VIADD R166, R166, 0x1 ;  /* 0x00000001a6a67836 */ /* 0x000fe60000000000 */
[----:B--2---:R-:W-:Y:S07]  /*7bd0*/  PRMT R0, R0, 0x654, R197 ;  /* 0x0000065400007816 */ /* 0x004fee00000000c5 */
[----:B------:R2:W3:Y:S04]  /*7be0*/  @P0 LDS.128 R140, [R3] ;  /* 0x00000000038c0984 */ /* 0x0004e80000000c00 */
[----:B------:R2:W4:Y:S04]  /*7bf0*/  @P0 LDS.128 R144, [R5+0x10] ;  /* 0x0000100005900984 */ /* 0x0005280000000c00 */
        /* <DEDUP_REMOVED lines=12> */
[----:B--234-:R-:W-:Y:S02]  /*7cc0*/  LOP3.LUT R165, R165, R0, RZ, 0x3c, !PT ;  /* 0x00000000a5a57212 */ /* 0x01cfe400078e3cff */
.L_x_120:
[----:B------:R-:W-:Y:S05]  /*7cd0*/  BSYNC B1 ;  /* 0x0000000000017941 */ /* 0x000fea0003800000 */
.L_x_119:
[----:B------:R-:W-:Y:S05]  /*7ce0*/  VIADD R0, R71, 0x40 ;  /* 0x0000004047007836 */ /* 0x000fea0000000000 */
[----:B------:R-:W-:Y:S04]  /*7cf0*/  SHF.R.U32.HI R0, RZ, 0x15, R0 ;  /* 0x00000015ff007819 */ /* 0x000fe80000011600 */
[----:B------:R-:W-:Y:S11]  /*7d00*/  LOP3.LUT P0, RZ, R0, 0x3, R159, 0x48, !PT ;  /* 0x0000000300ff7812 */ /* 0x000ff6000780489f */
[----:B------:R-:W-:Y:S02]  /*7d10*/  @!UPT UIADD3 URZ, UPT, UPT, URZ, URZ, URZ ;  /* 0x000000fffffff290 */ /* 0x000fe4000fffe0ff */
        /* <DEDUP_REMOVED lines=8> */
[----:B------:R-:W5:Y:S01]  /*7da0*/  LDCU.64 UR4, c[0x4][0x10] ;  /* 0x01000200ff0477ac */ /* 0x000f620008000a00 */
[----:B--2---:R-:W-:Y:S01]  /*7db0*/  MOV R5, UR9 ;  /* 0x0000000900057c02 */ /* 0x004fe20008000f00 */
[----:B------:R-:W-:Y:S01]  /*7dc0*/  IMAD.U32 R4, RZ, RZ, UR8 ;  /* 0x00000008ff047e24 */ /* 0x000fe2000f8e00ff */
[----:B---3--:R-:W-:Y:S01]  /*7dd0*/  MOV R7, UR7 ;  /* 0x0000000700077c02 */ /* 0x008fe20008000f00 */
[----:B------:R-:W-:Y:S01]  /*7de0*/  IMAD.U32 R6, RZ, RZ, UR6 ;  /* 0x00000006ff067e24 */ /* 0x000fe2000f8e00ff */
[----:B-----5:R-:W-:Y:S01]  /*7df0*/  MOV R11, UR5 ;  /* 0x00000005000b7c02 */ /* 0x020fe20008000f00 */
[----:B------:R-:W-:Y:S02]  /*7e00*/  IMAD.U32 R10, RZ, RZ, UR4 ;  /* 0x00000004ff0a7e24 */ /* 0x000fe4000f8e00ff */
[----:B------:R-:W-:Y:S07]  /*7e10*/  LEPC R20, `(.L_x_124) ;  /* 0x000000001014794e */ /* 0x000fee0000000000 */
[----:B-1--4-:R-:W-:Y:S05]  /*7e20*/  CALL.ABS.NOINC R2 ;  /* 0x0000000002007343 */ /* 0x012fea0003c00000 */
.L_x_124:
[----:B------:R-:W-:Y:S01]  /*7e30*/  ISETP.NE.AND P0, PT, R178, RZ, PT ;  /* 0x000000ffb200720c */ /* 0x000fe20003f05270 */
[----:B------:R-:W-:Y:S05]  /*7e40*/  WARPSYNC.ALL ;  /* 0x0000000000007948 */ /* 0x000fea0003800000 */
[----:B------:R-:W-:Y:S01]  /*7e50*/  R2UR UR4, R71 ;  /* 0x00000000470472ca */ /* 0x000fe200000e0000 */
[----:B------:R-:W-:Y:S01]  /*7e60*/  BSSY.RECONVERGENT B0, `(.L_x_125) ;  /* 0x000011d000007945 */ /* 0x000fe20003800200 */
[----:B------:R-:W-:Y:S02]  /*7e70*/  F2FP.F16.E5M2.UNPACK_B R11, R141 ;  /* 0x0000008dff0b723e */ /* 0x000fe400020004ff */
[----:B------:R-:W-:Y:S02]  /*7e80*/  F2FP.F16.E5M2.UNPACK_B R10, R142 ;  /* 0x0000008eff0a723e */ /* 0x000fe400020004ff */
[----:B------:R-:W-:Y:S01]  /*7e90*/  F2FP.F16.E5M2.UNPACK_B R9, R143 ;  /* 0x0000008fff09723e */ /* 0x000fe200020004ff */
[--C-:B------:R-:W-:Y:S01]  /*7ea0*/  HADD2.F32 R74, -RZ, R11.reuse.H0_H0 ;  /* 0x2000000bff4a7230 */ /* 0x100fe20000004100 */
[----:B------:R-:W-:Y:S01]  /*7eb0*/  F2FP.F16.E5M2.UNPACK_B R8, R144 ;  /* 0x00000090ff08723e */ /* 0x000fe200020004ff */
[----:B------:R-:W-:Y:S01]  /*7ec0*/  HADD2.F32 R76, -RZ, R11.H1_H1 ;  /* 0x3000000bff4c7230 */ /* 0x000fe20000004100 */
[----:B------:R-:W-:Y:S01]  /*7ed0*/  F2FP.F16.E5M2.UNPACK_B R7, R145 ;  /* 0x00000091ff07723e */ /* 0x000fe200020004ff */
[--C-:B------:R-:W-:Y:S01]  /*7ee0*/  HADD2.F32 R77, -RZ, R10.reuse.H0_H0 ;  /* 0x2000000aff4d7230 */ /* 0x100fe20000004100 */
[----:B------:R-:W-:Y:S01]  /*7ef0*/  F2FP.F16.E5M2.UNPACK_B R6, R146 ;  /* 0x00000092ff06723e */ /* 0x000fe200020004ff */
[----:B------:R-:W-:Y:S01]  /*7f00*/  HADD2.F32 R80, -RZ, R10.H1_H1 ;  /* 0x3000000aff507230 */ /* 0x000fe20000004100 */
[----:B------:R-:W-:Y:S01]  /*7f10*/  F2FP.F16.E5M2.UNPACK_B R5, R147 ;  /* 0x00000093ff05723e */ /* 0x000fe200020004ff */
[--C-:B------:R-:W-:Y:S01]  /*7f20*/  HADD2.F32 R81, -RZ, R9.reuse.H0_H0 ;  /* 0x20000009ff517230 */ /* 0x100fe20000004100 */
[----:B-1----:R-:W-:Y:S01]  /*7f30*/  F2FP.F16.E5M2.UNPACK_B R4, R148 ;  /* 0x00000094ff04723e */ /* 0x002fe200020004ff */
[----:B------:R-:W-:Y:S01]  /*7f40*/  HADD2.F32 R83, -RZ, R9.H1_H1 ;  /* 0x30000009ff537230 */ /* 0x000fe20000004100 */
[-C--:B------:R-:W-:Y:S01]  /*7f50*/  F2FP.F16.E5M2.UNPACK_B R2, R140.reuse ;  /* 0x0000008cff02723e */ /* 0x080fe200020004ff */
[--C-:B------:R-:W-:Y:S01]  /*7f60*/  HADD2.F32 R86, -RZ, R8.reuse.H0_H0 ;  /* 0x20000008ff567230 */ /* 0x100fe20000004100 */
[----:B------:R-:W-:Y:S01]  /*7f70*/  F2FP.F16.E5M2.UNPACK_B R140, R140.H1 ;  /* 0x0000008cff8c723e */ /* 0x000fe200030004ff */
[----:B------:R-:W-:Y:S01]  /*7f80*/  HADD2.F32 R87, -RZ, R8.H1_H1 ;  /* 0x30000008ff577230 */ /* 0x000fe20000004100 */
[----:B------:R-:W-:Y:S01]  /*7f90*/  F2FP.F16.E5M2.UNPACK_B R141, R141.H1 ;  /* 0x0000008dff8d723e */ /* 0x000fe200030004ff */
[--C-:B------:R-:W-:Y:S01]  /*7fa0*/  HADD2.F32 R90, -RZ, R7.reuse.H0_H0 ;  /* 0x20000007ff5a7230 */ /* 0x100fe20000004100 */
[----:B------:R-:W-:Y:S01]  /*7fb0*/  F2FP.F16.E5M2.UNPACK_B R142, R142.H1 ;  /* 0x0000008eff8e723e */ /* 0x000fe200030004ff */
[----:B------:R-:W-:Y:S01]  /*7fc0*/  HADD2.F32 R91, -RZ, R7.H1_H1 ;  /* 0x30000007ff5b7230 */ /* 0x000fe20000004100 */
[----:B------:R-:W-:Y:S01]  /*7fd0*/  F2FP.F16.E5M2.UNPACK_B R143, R143.H1 ;  /* 0x0000008fff8f723e */ /* 0x000fe200030004ff */
[--C-:B------:R-:W-:Y:S01]  /*7fe0*/  HADD2.F32 R94, -RZ, R6.reuse.H0_H0 ;  /* 0x20000006ff5e7230 */ /* 0x100fe20000004100 */
[----:B------:R-:W-:Y:S01]  /*7ff0*/  IADD3 R161, PT, PT, R161, 0xf0, RZ ;  /* 0x000000f0a1a17810 */ /* 0x000fe20007ffe0ff */
[----:B------:R-:W-:Y:S01]  /*8000*/  HADD2.F32 R95, -RZ, R6.H1_H1 ;  /* 0x30000006ff5f7230 */ /* 0x000fe20000004100 */
[----:B------:R-:W-:Y:S01]  /*8010*/  F2FP.F16.E5M2.UNPACK_B R107, R149 ;  /* 0x00000095ff6b723e */ /* 0x000fe200020004ff */
[--C-:B------:R-:W-:Y:S01]  /*8020*/  HADD2.F32 R98, -RZ, R5.reuse.H0_H0 ;  /* 0x20000005ff627230 */ /* 0x100fe20000004100 */
[----:B------:R-:W-:Y:S01]  /*8030*/  LOP3.LUT R161, R161, 0xfefffff8, RZ, 0xc0, !PT ;  /* 0xfefffff8a1a17812 */ /* 0x000fe200078ec0ff */
[----:B------:R-:W-:Y:S01]  /*8040*/  HADD2.F32 R99, -RZ, R5.H1_H1 ;  /* 0x30000005ff637230 */ /* 0x000fe20000004100 */
[----:B------:R-:W-:Y:S01]  /*8050*/  F2FP.F16.E5M2.UNPACK_B R111, R150 ;  /* 0x00000096ff6f723e */ /* 0x000fe200020004ff */
[--C-:B------:R-:W-:Y:S01]  /*8060*/  HADD2.F32 R102, -RZ, R4.reuse.H0_H0 ;  /* 0x20000004ff667230 */ /* 0x100fe20000004100 */
[----:B------:R-:W-:Y:S01]  /*8070*/  F2FP.F16.E5M2.UNPACK_B R115, R151 ;  /* 0x00000097ff73723e */ /* 0x000fe200020004ff */
[----:B------:R-:W-:Y:S01]  /*8080*/  HADD2.F32 R103, -RZ, R4.H1_H1 ;  /* 0x30000004ff677230 */ /* 0x000fe20000004100 */
[----:B------:R-:W-:Y:S01]  /*8090*/  F2FP.F16.E5M2.UNPACK_B R119, R152 ;  /* 0x00000098ff77723e */ /* 0x000fe200020004ff */
[----:B------:R-:W1:Y:S01]  /*80a0*/  LDTM.x64 R4, tmem[UR4+0x40] ;  /* 0x00004004000479ee */ /* 0x000e620008340000 */
[--C-:B------:R-:W-:Y:S01]  /*80b0*/  HADD2.F32 R0, -RZ, R2.reuse.H0_H0 ;  /* 0x20000002ff007230 */ /* 0x100fe20000004100 */
[----:B------:R-:W-:Y:S01]  /*80c0*/  NOP ;  /* 0x0000000000007918 */ /* 0x000fe20000000000 */
[----:B-1----:R1:W-:Y:S01]  /*80d0*/  SYNCS.ARRIVE.TRANS64.RED.A1T0 RZ, [R161+URZ], RZ ;  /* 0x000000ffa1ff79a7 */ /* 0x0023e200081004ff */
[----:B------:R-:W-:Y:S01]  /*80e0*/  HADD2.F32 R2, -RZ, R2.H1_H1 ;  /* 0x30000002ff027230 */ /* 0x000fe20000004100 */
[----:B------:R-:W-:Y:S01]  /*80f0*/  F2FP.F16.E5M2.UNPACK_B R123, R153 ;  /* 0x00000099ff7b723e */ /* 0x000fe200020004ff */
[----:B------:R-:W-:Y:S01]  /*8100*/  HADD2.F32 R78, -RZ, R141.H1_H1 ;  /* 0x3000008dff4e7230 */ /* 0x000fe20000004100 */
[----:B------:R-:W-:Y:S01]  /*8110*/  F2FP.F16.E5M2.UNPACK_B R127, R154 ;  /* 0x0000009aff7f723e */ /* 0x000fe200020004ff */
[--C-:B------:R-:W-:Y:S01]  /*8120*/  HADD2.F32 R106, -RZ, R107.reuse.H0_H0 ;  /* 0x2000006bff6a7230 */ /* 0x100fe20000004100 */
[----:B------:R-:W-:Y:S01]  /*8130*/  F2FP.F16.E5M2.UNPACK_B R130, R155 ;  /* 0x0000009bff82723e */ /* 0x000fe200020004ff */
[----:B------:R-:W-:Y:S01]  /*8140*/  HADD2.F32 R107, -RZ, R107.H1_H1 ;  /* 0x3000006bff6b7230 */ /* 0x000fe20000004100 */
[----:B------:R-:W-:Y:S01]  /*8150*/  F2FP.F16.E5M2.UNPACK_B R144, R144.H1 ;  /* 0x00000090ff90723e */ /* 0x000fe200030004ff */
        /* <DEDUP_REMOVED lines=12> */
[C---:B------:R-:W-:Y:S01]  /*8220*/  FMUL R4, R70.reuse, R4 ;  /* 0x0000000446047220 */ /* 0x040fe20000400000 */
[C---:B------:R-:W-:Y:S01]  /*8230*/  FMUL R5, R70.reuse, R5 ;  /* 0x0000000546057220 */ /* 0x040fe20000400000 */
[--C-:B------:R-:W-:Y:S02]  /*8240*/  HADD2.F32 R3, -RZ, R140.reuse.H0_H0 ;  /* 0x2000008cff037230 */ /* 0x100fe40000004100 */
        /* <DEDUP_REMOVED lines=9> */
[----:B------:R-:W-:Y:S02]  /*82e0*/  HADD2.F32 R122, -RZ, R123.H0_H0 ;  /* 0x2000007bff7a7230 */ /* 0x000fe40000004100 */
[C---:B------:R-:W-:Y:S01]  /*82f0*/  FMUL R6, R70.reuse, R6 ;  /* 0x0000000646067220 */ /* 0x040fe20000400000 */
[----:B------:R-:W-:Y:S02]  /*8300*/  HADD2.F32 R72, -RZ, R140.H1_H1 ;  /* 0x3000008cff487230 */ /* 0x000fe40000004100 */
[C---:B------:R-:W-:Y:S01]  /*8310*/  FMUL R7, R70.reuse, R7 ;  /* 0x0000000746077220 */ /* 0x040fe20000400000 */
[----:B------:R-:W-:Y:S02]  /*8320*/  HADD2.F32 R75, -RZ, R141.H0_H0 ;  /* 0x2000008dff4b7230 */ /* 0x000fe40000004100 */
[C---:B------:R-:W-:Y:S01]  /*8330*/  FFMA R6, R73.reuse, R3, R6 ;  /* 0x0000000349067223 */ /* 0x040fe20000000006 */
[----:B------:R-:W-:Y:S02]  /*8340*/  HADD2.F32 R123, -RZ, R123.H1_H1 ;  /* 0x3000007bff7b7230 */ /* 0x000fe40000004100 */
[C---:B------:R-:W-:Y:S01]  /*8350*/  FFMA R7, R73.reuse, R72, R7 ;  /* 0x0000004849077223 */ /* 0x040fe20000000007 */
[C---:B------:R-:W-:Y:S01]  /*8360*/  FFMA R8, R73.reuse, R74, R8 ;  /* 0x0000004a49087223 */ /* 0x040fe20000000008 */
[----:B------:R-:W-:Y:S01]  /*8370*/  FFMA R9, R73, R76, R9 ;  /* 0x0000004c49097223 */ /* 0x000fe20000000009 */
[--C-:B------:R-:W-:Y:S02]  /*8380*/  HADD2.F32 R126, -RZ, R127.reuse.H0_H0 ;  /* 0x2000007fff7e7230 */ /* 0x100fe40000004100 */
[C---:B------:R-:W-:Y:S01]  /*8390*/  FMUL R10, R70.reuse, R10 ;  /* 0x0000000a460a7220 */ /* 0x040fe20000400000 */
[----:B------:R-:W-:Y:S01]  /*83a0*/  F2FP.SATFINITE.E5M2.F32.PACK_AB_MERGE_C R76, R7, R6, RZ ;  /* 0x00000006074c723e */ /* 0x000fe200048060ff */
[C---:B------:R-:W-:Y:S01]  /*83b0*/  FMUL R7, R70.reuse, R20 ;  /* 0x0000001446077220 */ /* 0x040fe20000400000 */
[----:B------:R-:W-:Y:S02]  /*83c0*/  HADD2.F32 R127, -RZ, R127.H1_H1 ;  /* 0x3000007fff7f7230 */ /* 0x000fe40000004100 */
[C---:B------:R-:W-:Y:S01]  /*83d0*/  FFMA R10, R73.reuse, R75, R10 ;  /* 0x0000004b490a7223 */ /* 0x040fe2000000000a */
[----:B------:R-:W-:Y:S02]  /*83e0*/  HADD2.F32 R72, -RZ, R130.H0_H0 ;  /* 0x20000082ff487230 */ /* 0x000fe40000004100 */
[C---:B------:R-:W-:Y:S01]  /*83f0*/  FMUL R11, R70.reuse, R11 ;  /* 0x0000000b460b7220 */ /* 0x040fe20000400000 */
[--C-:B------:R-:W-:Y:S02]  /*8400*/  HADD2.F32 R79, -RZ, R142.reuse.H0_H0 ;  /* 0x2000008eff4f7230 */ /* 0x100fe40000004100 */
[C---:B------:R-:W-:Y:S01]  /*8410*/  FMUL R14, R70.reuse, R14 ;  /* 0x0000000e460e7220 */ /* 0x040fe20000400000 */
[----:B------:R-:W-:Y:S02]  /*8420*/  HADD2.F32 R82, -RZ, R142.H1_H1 ;  /* 0x3000008eff527230 */ /* 0x000fe40000004100 */
[C---:B------:R-:W-:Y:S01]  /*8430*/  FFMA R11, R73.reuse, R78, R11 ;  /* 0x0000004e490b7223 */ /* 0x040fe2000000000b */
[C---:B------:R-:W-:Y:S01]  /*8440*/  FFMA R12, R73.reuse, R77, R12 ;  /* 0x0000004d490c7223 */ /* 0x040fe2000000000c */
[C---:B------:R-:W-:Y:S01]  /*8450*/  FFMA R13, R73.reuse, R80, R13 ;  /* 0x00000050490d7223 */ /* 0x040fe2000000000d */
[----:B------:R-:W-:Y:S01]  /*8460*/  FFMA R14, R73, R79, R14 ;  /* 0x0000004f490e7223 */ /* 0x000fe2000000000e */
[----:B------:R-:W-:Y:S01]  /*8470*/  HADD2.F32 R75, -RZ, R130.H1_H1 ;  /* 0x30000082ff4b7230 */ /* 0x000fe20000004100 */
[----:B------:R-:W-:Y:S01]  /*8480*/  F2FP.SATFINITE.E5M2.F32.PACK_AB_MERGE_C R78, R11, R10, RZ ;  /* 0x0000000a0b4e723e */ /* 0x000fe200048060ff */
[C---:B------:R-:W-:Y:S01]  /*8490*/  FMUL R10, R70.reuse, R21 ;  /* 0x00000015460a7220 */ /* 0x040fe20000400000 */
[C---:B------:R-:W-:Y:S01]  /*84a0*/  FMUL R21, R70.reuse, R28 ;  /* 0x0000001c46157220 */ /* 0x040fe20000400000 */
        /* <DEDUP_REMOVED lines=8> */
[C---:B------:R-:W-:Y:S01]  /*8530*/  FMUL R18, R70.reuse, R25 ;  /* 0x0000001946127220 */ /* 0x040fe20000400000 */
[----:B------:R-:W-:Y:S01]  /*8540*/  F2FP.SATFINITE.E5M2.F32.PACK_AB_MERGE_C R14, R15, R14, RZ ;  /* 0x0000000e0f0e723e */ /* 0x000fe200048060ff */
        /* <DEDUP_REMOVED lines=8> */
[C---:B------:R-:W-:Y:S01]  /*85d0*/  FFMA R11, R73.reuse, R88, R11 ;  /* 0x00000058490b7223 */ /* 0x040fe2000000000b */
[----:B------:R-:W-:Y:S01]  /*85e0*/  FMUL R22, R70, R29 ;  /* 0x0000001d46167220 */ /* 0x000fe20000400000 */
        /* <DEDUP_REMOVED lines=13> */
[----:B------:R-:W-:Y:S01]  /*86c0*/  FMUL R20, R70, R27 ;  /* 0x0000001b46147220 */ /* 0x000fe20000400000 */
[--C-:B------:R-:W-:Y:S01]  /*86d0*/  HADD2.F32 R96, -RZ, R146.reuse.H0_H0 ;  /* 0x20000092ff607230 */ /* 0x100fe20000004100 */
[----:B------:R-:W-:Y:S01]  /*86e0*/  F2FP.SATFINITE.E5M2.F32.PACK_AB_MERGE_C R16, R10, R7, R16 ;  /* 0x000000070a10723e */ /* 0x000fe20004806010 */
[----:B------:R-:W-:Y:S02]  /*86f0*/  HADD2.F32 R97, -RZ, R146.H1_H1 ;  /* 0x30000092ff617230 */ /* 0x000fe40000004100 */
[C---:B------:R-:W-:Y:S01]  /*8700*/  FFMA R20, R73.reuse, R93, R20 ;  /* 0x0000005d49147223 */ /* 0x040fe20000000014 */
[C---:B------:R-:W-:Y:S01]  /*8710*/  FFMA R21, R73.reuse, R94, R21 ;  /* 0x0000005e49157223 */ /* 0x040fe20000000015 */
[C---:B------:R-:W-:Y:S01]  /*8720*/  FFMA R22, R73.reuse, R95, R22 ;  /* 0x0000005f49167223 */ /* 0x040fe20000000016 */
[C---:B------:R-:W-:Y:S01]  /*8730*/  FMUL R23, R70.reuse, R30 ;  /* 0x0000001e46177220 */ /* 0x040fe20000400000 */
[----:B------:R-:W-:Y:S01]  /*8740*/  FMUL R30, R70, R37 ;  /* 0x00000025461e7220 */ /* 0x000fe20000400000 */
[----:B------:R-:W-:Y:S01]  /*8750*/  F2FP.SATFINITE.E5M2.F32.PACK_AB_MERGE_C R19, R20, R19, RZ ;  /* 0x000000131413723e */ /* 0x000fe200048060ff */
[C---:B------:R-:W-:Y:S01]  /*8760*/  FMUL R37, R70.reuse, R44 ;  /* 0x0000002c46257220 */ /* 0x040fe20000400000 */
[C---:B------:R-:W-:Y:S01]  /*8770*/  FFMA R23, R73.reuse, R96, R23 ;  /* 0x0000006049177223 */ /* 0x040fe20000000017 */
        /* <DEDUP_REMOVED lines=20> */
[----:B------:R-:W-:Y:S01]  /*88c0*/  F2FP.F16.E5M2.UNPACK_B R151, R151.H1 ;  /* 0x00000097ff97723e */ /* 0x000fe200030004ff */
[----:B------:R-:W-:Y:S01]  /*88d0*/  FMUL R38, R70, R45 ;  /* 0x0000002d46267220 */ /* 0x000fe20000400000 */
[----:B------:R-:W-:Y:S01]  /*88e0*/  F2FP.SATFINITE.E5M2.F32.PACK_AB_MERGE_C R19, R28, R27, RZ ;  /* 0x0000001b1c13723e */ /* 0x000fe200048060ff */
[----:B------:R-:W-:Y:S01]  /*88f0*/  FFMA R31, R73, R104, R31 ;  /* 0x00000068491f7223 */ /* 0x000fe2000000001f */
[C---:B------:R-:W-:Y:S01]  /*8900*/  FMUL R45, R70.reuse, R52 ;  /* 0x00000034462d7220 */ /* 0x040fe20000400000 */
[C---:B------:R-:W-:Y:S01]  /*8910*/  FMUL R52, R70.reuse, R59 ;  /* 0x0000003b46347220 */ /* 0x040fe20000400000 */
[----:B------:R-:W-:Y:S01]  /*8920*/  F2FP.F16.E5M2.UNPACK_B R152, R152.H1 ;  /* 0x00000098ff98723e */ /* 0x000fe200030004ff */
[C---:B------:R-:W-:Y:S01]  /*8930*/  FMUL R59, R70.reuse, R66 ;  /* 0x00000042463b7220 */ /* 0x040fe20000400000 */
[----:B------:R-:W-:Y:S01]  /*8940*/  F2FP.SATFINITE.E5M2.F32.PACK_AB_MERGE_C R66, R13, R12, R14 ;  /* 0x0000000c0d42723e */ /* 0x000fe2000480600e */
        /* <DEDUP_REMOVED lines=11> */
[C---:B------:R-:W-:Y:S01]  /*8a00*/  FFMA R35, R73.reuse, R108, R35 ;  /* 0x0000006c49237223 */ /* 0x040fe20000000023 */
[C---:B------:R-:W-:Y:S01]  /*8a10*/  FMUL R36, R70.reuse, R43 ;  /* 0x0000002b46247220 */ /* 0x040fe20000400000 */
[--C-:B------:R-:W-:Y:S02]  /*8a20*/  HADD2.F32 R112, -RZ, R150.reuse.H0_H0 ;  /* 0x20000096ff707230 */ /* 0x100fe40000004100 */
[C---:B------:R-:W-:Y:S01]  /*8a30*/  FMUL R39, R70.reuse, R46 ;  /* 0x0000002e46277220 */ /* 0x040fe20000400000 */
[----:B------:R-:W-:Y:S02]  /*8a40*/  HADD2.F32 R113, -RZ, R150.H1_H1 ;  /* 0x30000096ff717230 */ /* 0x000fe40000004100 */
        /* <DEDUP_REMOVED lines=12> */
[C---:B------:R-:W-:Y:S01]  /*8b10*/  FMUL R46, R70.reuse, R53 ;  /* 0x00000035462e7220 */ /* 0x040fe20000400000 */
[--C-:B------:R-:W-:Y:S02]  /*8b20*/  HADD2.F32 R120, -RZ, R152.reuse.H0_H0 ;  /* 0x20000098ff787230 */ /* 0x100fe40000004100 */
[C---:B------:R-:W-:Y:S01]  /*8b30*/  FMUL R50, R70.reuse, R57 ;  /* 0x0000003946327220 */ /* 0x040fe20000400000 */
[C---:B------:R-:W-:Y:S01]  /*8b40*/  FMUL R51, R70.reuse, R58 ;  /* 0x0000003a46337220 */ /* 0x040fe20000400000 */
[C---:B------:R-:W-:Y:S01]  /*8b50*/  FMUL R53, R70.reuse, R60 ;  /* 0x0000003c46357220 */ /* 0x040fe20000400000 */
[C---:B------:R-:W-:Y:S01]  /*8b60*/  FFMA R43, R73.reuse, R116, R43 ;  /* 0x00000074492b7223 */ /* 0x040fe2000000002b */
[----:B------:R-:W-:Y:S02]  /*8b70*/  HADD2.F32 R121, -RZ, R152.H1_H1 ;  /* 0x30000098ff797230 */ /* 0x000fe40000004100 */
[C---:B------:R-:W-:Y:S01]  /*8b80*/  FMUL R47, R70.reuse, R54 ;  /* 0x00000036462f7220 */ /* 0x040fe20000400000 */
[C---:B------:R-:W-:Y:S01]  /*8b90*/  FMUL R57, R70.reuse, R64 ;  /* 0x0000004046397220 */ /* 0x040fe20000400000 */
[C---:B------:R-:W-:Y:S01]  /*8ba0*/  FMUL R58, R70.reuse, R65 ;  /* 0x00000041463a7220 */ /* 0x040fe20000400000 */
[C---:B------:R-:W-:Y:S01]  /*8bb0*/  FMUL R60, R70.reuse, R67 ;  /* 0x00000043463c7220 */ /* 0x040fe20000400000 */
[----:B------:R-:W-:Y:S01]  /*8bc0*/  FFMA R44, R73, R117, R44 ;  /* 0x00000075492c7223 */ /* 0x000fe2000000002c */
[C---:B------:R-:W-:Y:S01]  /*8bd0*/  FMUL R48, R70.reuse, R55 ;  /* 0x0000003746307220 */ /* 0x040fe20000400000 */
[----:B------:R-:W-:Y:S01]  /*8be0*/  F2FP.SATFINITE.E5M2.F32.PACK_AB_MERGE_C R64, R5, R4, R76 ;  /* 0x000000040540723e */ /* 0x000fe2000480604c */
[----:B------:R-:W-:Y:S01]  /*8bf0*/  FFMA R45, R73, R118, R45 ;  /* 0x00000076492d7223 */ /* 0x000fe2000000002d */
[----:B------:R-:W-:Y:S01]  /*8c00*/  F2FP.SATFINITE.E5M2.F32.PACK_AB_MERGE_C R65, R9, R8, R78 ;  /* 0x000000080941723e */ /* 0x000fe2000480604e */
[----:B------:R-:W-:Y:S01]  /*8c10*/  FMUL R49, R70, R56 ;  /* 0x0000003846317220 */ /* 0x000fe20000400000 */
[----:B------:R-:W-:Y:S01]  /*8c20*/  F2FP.SATFINITE.E5M2.F32.PACK_AB_MERGE_C R67, R2, R0, R3 ;  /* 0x000000000243723e */ /* 0x000fe20004806003 */
[C---:B------:R-:W-:Y:S01]  /*8c30*/  FFMA R46, R73.reuse, R119, R46 ;  /* 0x00000077492e7223 */ /* 0x040fe2000000002e */
[----:B------:R-:W-:Y:S01]  /*8c40*/  F2FP.F16.E5M2.UNPACK_B R154, R154.H1 ;  /* 0x0000009aff9a723e */ /* 0x000fe200030004ff */
[--C-:B------:R-:W-:Y:S02]  /*8c50*/  HADD2.F32 R124, -RZ, R153.reuse.H0_H0 ;  /* 0x20000099ff7c7230 */ /* 0x100fe40000004100 */
[C---:B------:R-:W-:Y:S01]  /*8c60*/  FFMA R47, R73.reuse, R120, R47 ;  /* 0x00000078492f7223 */ /* 0x040fe2000000002f */
[----:B------:R1:W-:Y:S01]  /*8c70*/  STS.128 [R137+UR44+0x6200], R64 ;  /* 0x0062004089007988 */ /* 0x0003e20008000c2c */
[----:B------:R-:W-:Y:S02]  /*8c80*/  HADD2.F32 R125, -RZ, R153.H1_H1 ;  /* 0x30000099ff7d7230 */ /* 0x000fe40000004100 */
[C---:B------:R-:W-:Y:S01]  /*8c90*/  FFMA R48, R73.reuse, R121, R48 ;  /* 0x0000007949307223 */ /* 0x040fe20000000030 */
[C---:B------:R-:W-:Y:S01]  /*8ca0*/  FFMA R49, R73.reuse, R122, R49 ;  /* 0x0000007a49317223 */ /* 0x040fe20000000031 */
[----:B------:R-:W-:Y:S01]  /*8cb0*/  F2FP.F16.E5M2.UNPACK_B R155, R155.H1 ;  /* 0x0000009bff9b723e */ /* 0x000fe200030004ff */
[C---:B------:R-:W-:Y:S01]  /*8cc0*/  FFMA R50, R73.reuse, R123, R50 ;  /* 0x0000007b49327223 */ /* 0x040fe20000000032 */
[----:B------:R-:W-:Y:S01]  /*8cd0*/  FMUL R54, R70, R61 ;  /* 0x0000003d46367220 */ /* 0x000fe20000400000 */
[--C-:B------:R-:W-:Y:S01]  /*8ce0*/  HADD2.F32 R128, -RZ, R154.reuse.H0_H0 ;  /* 0x2000009aff807230 */ /* 0x100fe20000004100 */
[----:B------:R1:W-:Y:S01]  /*8cf0*/  STS.128 [R179+0x6010], R16 ;  /* 0x00601010b3007388 */ /* 0x0003e20000000c00 */
[----:B------:R-:W-:Y:S01]  /*8d00*/  F2FP.SATFINITE.E5M2.F32.PACK_AB_MERGE_C R35, R36, R35, RZ ;  /* 0x000000232423723e */ /* 0x000fe200048060ff */
[C---:B------:R-:W-:Y:S01]  /*8d10*/  FFMA R51, R73.reuse, R124, R51 ;  /* 0x0000007c49337223 */ /* 0x040fe20000000033 */
[----:B------:R-:W-:Y:S01]  /*8d20*/  F2FP.SATFINITE.E5M2.F32.PACK_AB_MERGE_C R39, R40, R39, RZ ;  /* 0x000000272827723e */ /* 0x000fe200048060ff */
[----:B------:R-:W-:Y:S02]  /*8d30*/  HADD2.F32 R129, -RZ, R154.H1_H1 ;  /* 0x3000009aff817230 */ /* 0x000fe40000004100 */
[C---:B------:R-:W-:Y:S01]  /*8d40*/  FMUL R55, R70.reuse, R62 ;  /* 0x0000003e46377220 */ /* 0x040fe20000400000 */
[C---:B------:R-:W-:Y:S01]  /*8d50*/  FFMA R52, R73.reuse, R125, R52 ;  /* 0x0000007d49347223 */ /* 0x040fe20000000034 */
[----:B------:R-:W-:Y:S01]  /*8d60*/  FMUL R56, R70, R63 ;  /* 0x0000003f46387220 */ /* 0x000fe20000400000 */
[C---:B------:R-:W-:Y:S01]  /*8d70*/  FFMA R53, R73.reuse, R126, R53 ;  /* 0x0000007e49357223 */ /* 0x040fe20000000035 */
[C---:B------:R-:W-:Y:S01]  /*8d80*/  FFMA R54, R73.reuse, R127, R54 ;  /* 0x0000007f49367223 */ /* 0x040fe20000000036 */
[--C-:B------:R-:W-:Y:S02]  /*8d90*/  HADD2.F32 R74, -RZ, R155.reuse.H0_H0 ;  /* 0x2000009bff4a7230 */ /* 0x100fe40000004100 */
[C---:B------:R-:W-:Y:S01]  /*8da0*/  FFMA R55, R73.reuse, R128, R55 ;  /* 0x0000008049377223 */ /* 0x040fe20000000037 */
[----:B------:R-:W-:Y:S02]  /*8db0*/  HADD2.F32 R131, -RZ, R155.H1_H1 ;  /* 0x3000009bff837230 */ /* 0x000fe40000004100 */
[C---:B------:R-:W-:Y:S01]  /*8dc0*/  FFMA R56, R73.reuse, R129, R56 ;  /* 0x0000008149387223 */ /* 0x040fe20000000038 */
[----:B------:R-:W-:Y:S01]  /*8dd0*/  F2FP.SATFINITE.E5M2.F32.PACK_AB_MERGE_C R43, R44, R43, RZ ;  /* 0x0000002b2c2b723e */ /* 0x000fe200048060ff */
[C---:B------:R-:W-:Y:S01]  /*8de0*/  FFMA R57, R73.reuse, R72, R57 ;  /* 0x0000004849397223 */ /* 0x040fe20000000039 */
[C---:B------:R-:W-:Y:S01]  /*8df0*/  FFMA R58, R73.reuse, R75, R58 ;  /* 0x0000004b493a7223 */ /* 0x040fe2000000003a */
[C---:B------:R-:W-:Y:S01]  /*8e00*/  FFMA R59, R73.reuse, R74, R59 ;  /* 0x0000004a493b7223 */ /* 0x040fe2000000003b */
[----:B------:R-:W-:Y:S01]  /*8e10*/  F2FP.SATFINITE.E5M2.F32.PACK_AB_MERGE_C R33, R34, R33, R35 ;  /* 0x000000212221723e */ /* 0x000fe20004806023 */
[----:B------:R-:W-:Y:S01]  /*8e20*/  FFMA R60, R73, R131, R60 ;  /* 0x00000083493c7223 */ /* 0x000fe2000000003c */
[----:B------:R-:W-:Y:S02]  /*8e30*/  F2FP.SATFINITE.E5M2.F32.PACK_AB_MERGE_C R32, R30, R29, R32 ;  /* 0x0000001d1e20723e */ /* 0x000fe40004806020 */
        /* <DEDUP_REMOVED lines=11> */
[----:B------:R-:W-:Y:S03]  /*8ef0*/  IADD3 R68, PT, PT, R68, 0x1, RZ ;  /* 0x0000000144447810 */ /* 0x000fe60007ffe0ff */
        /* <DEDUP_REMOVED lines=10> */
[----:B------:R-:W-:Y:S02]  /*8fa0*/  UIADD3 UR9, UPT, UPT, UR49, 0x40, URZ ;  /* 0x0000004031097890 */ /* 0x000fe4000fffe0ff */
[----:B------:R-:W-:Y:S01]  /*8fb0*/  UIADD3 UR8, UPT, UPT, UR44, 0x6200, URZ ;  /* 0x000062002c087890 */ /* 0x000fe2000fffe0ff */
[----:B------:R-:W-:Y:S01]  /*8fc0*/  UMOV UR10, UR50 ;  /* 0x00000032000a7c82 */ /* 0x000fe20008000000 */
[----:B------:R-:W-:Y:S01]  /*8fd0*/  UMOV UR11, UR36 ;  /* 0x00000024000b7c82 */ /* 0x000fe20008000000 */
[----:B--2---:R-:W-:Y:S04]  /*8fe0*/  UIADD3 UR4, UP0, UPT, UR6, 0x680, URZ ;  /* 0x0000068006047890 */ /* 0x004fe8000ff1e0ff */
[----:B------:R-:W-:Y:S09]  /*8ff0*/  UIADD3.X UR5, UPT, UPT, URZ, UR7, URZ, UP0, !UPT ;  /* 0x00000007ff057290 */ /* 0x000ff200087fe4ff */
[----:B------:R2:W-:Y:S01]  /*9000*/  UTMASTG.3D [UR8], [UR4] ;  /* 0x00000008040073b5 */ /* 0x0005e20008010000 */
[----:B------:R0:W-:Y:S01]  /*9010*/  UTMACMDFLUSH ;  /* 0x00000000000079b7 */ /* 0x0001e20000000000 */
[----:B--2---:R-:W-:Y:S04]  /*9020*/  DEPBAR.LE SB0, 0x1 ;  /* 0x000080400000791a */ /* 0x004fe80000000000 */
.L_x_126:
[----:B------:R-:W-:Y:S05]  /*9030*/  BSYNC.RECONVERGENT B0 ;  /* 0x0000000000007941 */ /* 0x000fea0003800200 */
.L_x_125:
[----:B------:R-:W-:Y:S01]  /*9040*/  BAR.SYNC.DEFER_BLOCKING 0x1, 0x80 ;  /* 0x0042000000007b1d */ /* 0x000fe20000010000 */
[----:B------:R-:W-:Y:S01]  /*9050*/  ISETP.NE.AND P0, PT, R162, 0x2, PT ;  /* 0x00000002a200780c */ /* 0x000fe20003f05270 */
[----:B------:R-:W-:Y:S01]  /*9060*/  UISETP.NE.AND UP0, UPT, UR45, URZ, UPT ;  /* 0x000000ff2d00728c */ /* 0x000fe2000bf05270 */
[----:B------:R-:W-:Y:S01]  /*9070*/  ISETP.NE.AND P1, PT, R68, 0x4, PT ;  /* 0x000000044400780c */ /* 0x000fe20003f25270 */
[----:B------:R-:W-:Y:S01]  /*9080*/  UIADD3 UR20, UPT, UPT, UR37, UR59, URZ ;  /* 0x0000003b25147290 */ /* 0x000fe2000fffe0ff */
[----:B------:R-:W-:Y:S01]  /*9090*/  SEL R0, RZ, 0x1, P0 ;  /* 0x00000001ff007807 */ /* 0x000fe20000000000 */
[----:B------:R-:W-:Y:S01]  /*90a0*/  UIADD3 UR16, UPT, UPT, UR38, UR62, URZ ;  /* 0x0000003e26107290 */ /* 0x000fe2000fffe0ff */
[----:B------:R-:W-:Y:S02]  /*90b0*/  SEL R3, RZ, 0x1, P1 ;  /* 0x00000001ff037807 */ /* 0x000fe40000800000 */
[----:B------:R-:W-:Y:S02]  /*90c0*/  LOP3.LUT R167, R167, R0, RZ, 0x3c, !PT ;  /* 0x00000000a7a77212 */ /* 0x000fe400078e3cff */
[----:B------:R-:W-:Y:S02]  /*90d0*/  LOP3.LUT R168, R168, R3, RZ, 0x3c, !PT ;  /* 0x00000003a8a87212 */ /* 0x000fe400078e3cff */
[----:B------:R-:W-:Y:S02]  /*90e0*/  SEL R162, R162, RZ, P0 ;  /* 0x000000ffa2a27207 */ /* 0x000fe40000000000 */
[----:B------:R-:W-:Y:S01]  /*90f0*/  SEL R68, R68, RZ, P1 ;  /* 0x000000ff44447207 */ /* 0x000fe20000800000 */
[----:B------:R-:W-:Y:S01]  /*9100*/  UMOV UR36, UR58 ;  /* 0x0000003a00247c82 */ /* 0x000fe20008000000 */
[----:B------:R-:W-:Y:S05]  /*9110*/  BRA.U UP0, `(.L_x_127) ;  /* 0xffffffc500647547 */ /* 0x000fea000b83ffff */
[----:B------:R-:W-:Y:S05]  /*9120*/  EXIT ;  /* 0x000000000000794d */ /* 0x000fea0003800000 */
.L_x_24:
[----:B-1----:R1:W2:Y:S02]  /*9130*/  SYNCS.PHASECHK.TRANS64.TRYWAIT P0, [R0+URZ+0x120], R3 ;  /* 0x00012003000075a7 */ /* 0x0022a400080011ff */
[----:B--2---:R-:W-:Y:S05]  /*9140*/  @!P0 NANOSLEEP.SYNCS 0x989680 ;  /* 0x009896800000895d */ /* 0x004fea0003900000 */
[----:B------:R-:W2:Y:S02]  /*9150*/  @!P0 SYNCS.PHASECHK.TRANS64 P0, [R0+URZ+0x120], R3 ;  /* 0x00012003000085a7 */ /* 0x000ea400080010ff */
[----:B--2---:R-:W-:Y:S05]  /*9160*/  @!P0 BRA `(.L_x_24) ;  /* 0xfffffffc00f08947 */ /* 0x004fea000383ffff */
[----:B------:R-:W-:Y:S05]  /*9170*/  BRA `(.L_x_128) ;  /* 0xffffff8800347947 */ /* 0x000fea000383ffff */
.L_x_27:
[----:B-1----:R-:W-:-:S07]  /*9180*/  MOV R0, UR33 ;  /* 0x0000002100007c02 */ /* 0x002fce0008000f00 */
.L_x_129:
[----:B-1----:R1:W2:Y:S02]  /*9190*/  SYNCS.PHASECHK.TRANS64.TRYWAIT P0, [R0+URZ+0x40], R3 ;  /* 0x00004003000075a7 */ /* 0x0022a400080011ff */
[----:B--2---:R-:W-:Y:S05]  /*91a0*/  @!P0 NANOSLEEP.SYNCS 0x989680 ;  /* 0x009896800000895d */ /* 0x004fea0003900000 */
[----:B------:R-:W2:Y:S02]  /*91b0*/  @!P0 SYNCS.PHASECHK.TRANS64 P0, [R0+URZ+0x40], R3 ;  /* 0x00004003000085a7 */ /* 0x000ea400080010ff */
[----:B--2---:R-:W-:Y:S05]  /*91c0*/  @!P0 BRA `(.L_x_129) ;  /* 0xfffffffc00f08947 */ /* 0x004fea000383ffff */
[----:B------:R-:W-:Y:S05]  /*91d0*/  BRA `(.L_x_26) ;  /* 0xffffff8800847947 */ /* 0x000fea000383ffff */
.L_x_34:
[----:B-1----:R-:W-:-:S07]  /*91e0*/  MOV R0, UR17 ;  /* 0x0000001100007c02 */ /* 0x002fce0008000f00 */
.L_x_130:
[----:B-1----:R1:W2:Y:S02]  /*91f0*/  SYNCS.PHASECHK.TRANS64.TRYWAIT P0, [R0+URZ+0x40], R3 ;  /* 0x00004003000075a7 */ /* 0x0022a400080011ff */
[----:B--2---:R-:W-:Y:S05]  /*9200*/  @!P0 NANOSLEEP.SYNCS 0x989680 ;  /* 0x009896800000895d */ /* 0x004fea0003900000 */
[----:B------:R-:W2:Y:S02]  /*9210*/  @!P0 SYNCS.PHASECHK.TRANS64 P0, [R0+URZ+0x40], R3 ;  /* 0x00004003000085a7 */ /* 0x000ea400080010ff */
[----:B--2---:R-:W-:Y:S05]  /*9220*/  @!P0 BRA `(.L_x_130) ;  /* 0xfffffffc00f08947 */ /* 0x004fea000383ffff */
[----:B------:R-:W-:Y:S05]  /*9230*/  BRA `(.L_x_33) ;  /* 0xffffff8c00447947 */ /* 0x000fea000383ffff */
.L_x_39:
[----:B-1----:R1:W2:Y:S02]  /*9240*/  SYNCS.PHASECHK.TRANS64.TRYWAIT P0, [R3+URZ+0xb0], R0 ;  /* 0x0000b000030075a7 */ /* 0x0022a400080011ff */
[----:B--2---:R-:W-:Y:S05]  /*9250*/  @!P0 NANOSLEEP.SYNCS 0x989680 ;  /* 0x009896800000895d */ /* 0x004fea0003900000 */
[----:B------:R-:W2:Y:S02]  /*9260*/  @!P0 SYNCS.PHASECHK.TRANS64 P0, [R3+URZ+0xb0], R0 ;  /* 0x0000b000030085a7 */ /* 0x000ea400080010ff */
[----:B--2---:R-:W-:Y:S05]  /*9270*/  @!P0 BRA `(.L_x_39) ;  /* 0xfffffffc00f08947 */ /* 0x004fea000383ffff */
[----:B------:R-:W-:Y:S05]  /*9280*/  BRA `(.L_x_131) ;  /* 0xffffff8c00e87947 */ /* 0x000fea000383ffff */
.L_x_43:
[----:B-1----:R-:W-:-:S07]  /*9290*/  MOV R0, UR4 ;  /* 0x0000000400007c02 */ /* 0x002fce0008000f00 */
.L_x_132:
[----:B-1----:R1:W2:Y:S02]  /*92a0*/  SYNCS.PHASECHK.TRANS64.TRYWAIT P0, [R0+URZ], R3 ;  /* 0x00000003000075a7 */ /* 0x0022a400080011ff */
[----:B--2---:R-:W-:Y:S05]  /*92b0*/  @!P0 NANOSLEEP.SYNCS 0x989680 ;  /* 0x009896800000895d */ /* 0x004fea0003900000 */
[----:B------:R-:W2:Y:S02]  /*92c0*/  @!P0 SYNCS.PHASECHK.TRANS64 P0, [R0+URZ], R3 ;  /* 0x00000003000085a7 */ /* 0x000ea400080010ff */
[----:B--2---:R-:W-:Y:S05]  /*92d0*/  @!P0 BRA `(.L_x_132) ;  /* 0xfffffffc00f08947 */ /* 0x004fea000383ffff */
[----:B------:R-:W-:Y:S05]  /*92e0*/  BRA `(.L_x_133) ;  /* 0xffffff94008c7947 */ /* 0x000fea000383ffff */
.L_x_44:
[----:B------:R-:W-:-:S07]  /*92f0*/  MOV R0, UR5 ;  /* 0x0000000500007c02 */ /* 0x000fce0008000f00 */
.L_x_134:
[----:B-1----:R1:W2:Y:S02]  /*9300*/  SYNCS.PHASECHK.TRANS64.TRYWAIT P0, [R0+URZ], R3 ;  /* 0x00000003000075a7 */ /* 0x0022a400080011ff */
[----:B--2---:R-:W-:Y:S05]  /*9310*/  @!P0 NANOSLEEP.SYNCS 0x989680 ;  /* 0x009896800000895d */ /* 0x004fea0003900000 */
[----:B------:R-:W2:Y:S02]  /*9320*/  @!P0 SYNCS.PHASECHK.TRANS64 P0, [R0+URZ], R3 ;  /* 0x00000003000085a7 */ /* 0x000ea400080010ff */
[----:B--2---:R-:W-:Y:S05]  /*9330*/  @!P0 BRA `(.L_x_134) ;  /* 0xfffffffc00f08947 */ /* 0x004fea000383ffff */
[----:B------:R-:W-:Y:S05]  /*9340*/  BRA `(.L_x_135) ;  /* 0xffffff9400987947 */ /* 0x000fea000383ffff */
.L_x_45:
[----:B------:R-:W-:-:S07]  /*9350*/  MOV R0, UR5 ;  /* 0x0000000500007c02 */ /* 0x000fce0008000f00 */
.L_x_136:
[----:B-1----:R1:W2:Y:S02]  /*9360*/  SYNCS.PHASECHK.TRANS64.TRYWAIT P0, [R0+URZ], R3 ;  /* 0x00000003000075a7 */ /* 0x0022a400080011ff */
[----:B--2---:R-:W-:Y:S05]  /*9370*/  @!P0 NANOSLEEP.SYNCS 0x989680 ;  /* 0x009896800000895d */ /* 0x004fea0003900000 */
[----:B------:R-:W2:Y:S02]  /*9380*/  @!P0 SYNCS.PHASECHK.TRANS64 P0, [R0+URZ], R3 ;  /* 0x00000003000085a7 */ /* 0x000ea400080010ff */
[----:B--2---:R-:W-:Y:S05]  /*9390*/  @!P0 BRA `(.L_x_136) ;  /* 0xfffffffc00f08947 */ /* 0x004fea000383ffff */
[----:B------:R-:W-:Y:S05]  /*93a0*/  BRA `(.L_x_137) ;  /* 0xffffff9400a47947 */ /* 0x000fea000383ffff */
.L_x_46:
[----:B------:R-:W-:-:S07]  /*93b0*/  MOV R0, UR5 ;  /* 0x0000000500007c02 */ /* 0x000fce0008000f00 */
.L_x_138:
[----:B-1----:R1:W2:Y:S02]  /*93c0*/  SYNCS.PHASECHK.TRANS64.TRYWAIT P0, [R0+URZ], R3 ;  /* 0x00000003000075a7 */ /* 0x0022a400080011ff */
[----:B--2---:R-:W-:Y:S05]  /*93d0*/  @!P0 NANOSLEEP.SYNCS 0x989680 ;  /* 0x009896800000895d */ /* 0x004fea0003900000 */
[----:B------:R-:W2:Y:S02]  /*93e0*/  @!P0 SYNCS.PHASECHK.TRANS64 P0, [R0+URZ], R3 ;  /* 0x00000003000085a7 */ /* 0x000ea400080010ff */
[----:B--2---:R-:W-:Y:S05]  /*93f0*/  @!P0 BRA `(.L_x_138) ;  /* 0xfffffffc00f08947 */ /* 0x004fea000383ffff */
[----:B------:R-:W-:Y:S05]  /*9400*/  BRA `(.L_x_139) ;  /* 0xffffff9400b07947 */ /* 0x000fea000383ffff */
.L_x_47:
[----:B------:R-:W-:-:S07]  /*9410*/  MOV R0, UR5 ;  /* 0x0000000500007c02 */ /* 0x000fce0008000f00 */
.L_x_140:
[----:B-1----:R1:W2:Y:S02]  /*9420*/  SYNCS.PHASECHK.TRANS64.TRYWAIT P0, [R0+URZ], R3 ;  /* 0x00000003000075a7 */ /* 0x0022a400080011ff */
[----:B--2---:R-:W-:Y:S05]  /*9430*/  @!P0 NANOSLEEP.SYNCS 0x989680 ;  /* 0x009896800000895d */ /* 0x004fea0003900000 */
[----:B------:R-:W2:Y:S02]  /*9440*/  @!P0 SYNCS.PHASECHK.TRANS64 P0, [R0+URZ], R3 ;  /* 0x00000003000085a7 */ /* 0x000ea400080010ff */
[----:B--2---:R-:W-:Y:S05]  /*9450*/  @!P0 BRA `(.L_x_140) ;  /* 0xfffffffc00f08947 */ /* 0x004fea000383ffff */
[----:B------:R-:W-:Y:S05]  /*9460*/  BRA `(.L_x_141) ;  /* 0xffffff9400bc7947 */ /* 0x000fea000383ffff */
.L_x_48:
[----:B------:R-:W-:-:S07]  /*9470*/  MOV R0, UR5 ;  /* 0x0000000500007c02 */ /* 0x000fce0008000f00 */
.L_x_142:
[----:B-1----:R1:W2:Y:S02]  /*9480*/  SYNCS.PHASECHK.TRANS64.TRYWAIT P0, [R0+URZ], R3 ;  /* 0x00000003000075a7 */ /* 0x0022a400080011ff */
[----:B--2---:R-:W-:Y:S05]  /*9490*/  @!P0 NANOSLEEP.SYNCS 0x989680 ;  /* 0x009896800000895d */ /* 0x004fea0003900000 */
[----:B------:R-:W2:Y:S02]  /*94a0*/  @!P0 SYNCS.PHASECHK.TRANS64 P0, [R0+URZ], R3 ;  /* 0x00000003000085a7 */ /* 0x000ea400080010ff */
[----:B--2---:R-:W-:Y:S05]  /*94b0*/  @!P0 BRA `(.L_x_142) ;  /* 0xfffffffc00f08947 */ /* 0x004fea000383ffff */
[----:B------:R-:W-:Y:S05]  /*94c0*/  BRA `(.L_x_143) ;  /* 0xffffff9400c87947 */ /* 0x000fea000383ffff */
.L_x_49:
[----:B------:R-:W-:-:S07]  /*94d0*/  MOV R0, UR5 ;  /* 0x0000000500007c02 */ /* 0x000fce0008000f00 */
.L_x_144:
[----:B-1----:R1:W2:Y:S02]  /*94e0*/  SYNCS.PHASECHK.TRANS64.TRYWAIT P0, [R0+URZ], R3 ;  /* 0x00000003000075a7 */ /* 0x0022a400080011ff */
[----:B--2---:R-:W-:Y:S05]  /*94f0*/  @!P0 NANOSLEEP.SYNCS 0x989680 ;  /* 0x009896800000895d */ /* 0x004fea0003900000 */
[----:B------:R-:W2:Y:S02]  /*9500*/  @!P0 SYNCS.PHASECHK.TRANS64 P0, [R0+URZ], R3 ;  /* 0x00000003000085a7 */ /* 0x000ea400080010ff */
[----:B--2---:R-:W-:Y:S05]  /*9510*/  @!P0 BRA `(.L_x_144) ;  /* 0xfffffffc00f08947 */ /* 0x004fea000383ffff */
[----:B------:R-:W-:Y:S05]  /*9520*/  BRA `(.L_x_145) ;  /* 0xffffff9400d47947 */ /* 0x000fea000383ffff */
.L_x_52:
[----:B-1----:R1:W2:Y:S02]  /*9530*/  SYNCS.PHASECHK.TRANS64.TRYWAIT P0, [R2+URZ+0x110], R5 ;  /* 0x00011005020075a7 */ /* 0x0022a400080011ff */
[----:B--2---:R-:W-:Y:S05]  /*9540*/  @!P0 NANOSLEEP.SYNCS 0x989680 ;  /* 0x009896800000895d */ /* 0x004fea0003900000 */
[----:B------:R-:W2:Y:S02]  /*9550*/  @!P0 SYNCS.PHASECHK.TRANS64 P0, [R2+URZ+0x110], R5 ;  /* 0x00011005020085a7 */ /* 0x000ea400080010ff */
[----:B--2---:R-:W-:Y:S05]  /*9560*/  @!P0 BRA `(.L_x_52) ;  /* 0xfffffffc00f08947 */ /* 0x004fea000383ffff */
[----:B------:R-:W-:Y:S05]  /*9570*/  BRA `(.L_x_146) ;  /* 0xffffff9800307947 */ /* 0x000fea000383ffff */
.L_x_53:
[----:B------:R-:W-:-:S07]  /*9580*/  MOV R2, UR4 ;  /* 0x0000000400027c02 */ /* 0x000fce0008000f00 */
.L_x_147:
[----:B-1----:R1:W2:Y:S02]  /*9590*/  SYNCS.PHASECHK.TRANS64.TRYWAIT P0, [R2+URZ+0xc0], R5 ;  /* 0x0000c005020075a7 */ /* 0x0022a400080011ff */
[----:B--2---:R-:W-:Y:S05]  /*95a0*/  @!P0 NANOSLEEP.SYNCS 0x989680 ;  /* 0x009896800000895d */ /* 0x004fea0003900000 */
[----:B------:R-:W2:Y:S02]  /*95b0*/  @!P0 SYNCS.PHASECHK.TRANS64 P0, [R2+URZ+0xc0], R5 ;  /* 0x0000c005020085a7 */ /* 0x000ea400080010ff */
[----:B--2---:R-:W-:Y:S05]  /*95c0*/  @!P0 BRA `(.L_x_147) ;  /* 0xfffffffc00f08947 */ /* 0x004fea000383ffff */
[----:B------:R-:W-:Y:S05]  /*95d0*/  BRA `(.L_x_148) ;  /* 0xffffff9800407947 */ /* 0x000fea000383ffff */
.L_x_54:
[----:B-1----:R1:W2:Y:S02]  /*95e0*/  SYNCS.PHASECHK.TRANS64.TRYWAIT P1, [R2+URZ+0xb0], R5 ;  /* 0x0000b005020075a7 */ /* 0x0022a400080211ff */
[----:B--2---:R-:W-:Y:S05]  /*95f0*/  @!P1 NANOSLEEP.SYNCS 0x989680 ;  /* 0x009896800000995d */ /* 0x004fea0003900000 */
[----:B------:R-:W2:Y:S02]  /*9600*/  @!P1 SYNCS.PHASECHK.TRANS64 P1, [R2+URZ+0xb0], R5 ;  /* 0x0000b005020095a7 */ /* 0x000ea400080210ff */
[----:B--2---:R-:W-:Y:S05]  /*9610*/  @!P1 BRA `(.L_x_54) ;  /* 0xfffffffc00f09947 */ /* 0x004fea000383ffff */
[----:B------:R-:W-:Y:S05]  /*9620*/  BRA `(.L_x_149) ;  /* 0xffffff9800707947 */ /* 0x000fea000383ffff */
.L_x_57:
[----:B------:R-:W-:-:S07]  /*9630*/  MOV R0, UR4 ;  /* 0x0000000400007c02 */ /* 0x000fce0008000f00 */
.L_x_150:
[----:B-1----:R1:W2:Y:S02]  /*9640*/  SYNCS.PHASECHK.TRANS64.TRYWAIT P0, [R0+URZ+0xc0], R3 ;  /* 0x0000c003000075a7 */ /* 0x0022a400080011ff */
[----:B--2---:R-:W-:Y:S05]  /*9650*/  @!P0 NANOSLEEP.SYNCS 0x989680 ;  /* 0x009896800000895d */ /* 0x004fea0003900000 */
[----:B------:R-:W2:Y:S02]  /*9660*/  @!P0 SYNCS.PHASECHK.TRANS64 P0, [R0+URZ+0xc0], R3 ;  /* 0x0000c003000085a7 */ /* 0x000ea400080010ff */
[----:B--2---:R-:W-:Y:S05]  /*9670*/  @!P0 BRA `(.L_x_150) ;  /* 0xfffffffc00f08947 */ /* 0x004fea000383ffff */
[----:B------:R-:W-:Y:S05]  /*9680*/  BRA `(.L_x_56) ;  /* 0xffffff9800c47947 */ /* 0x000fea000383ffff */
.L_x_66:
[----:B-1----:R-:W-:-:S04]  /*9690*/  MOV R0, UR5 ;  /* 0x0000000500007c02 */ /* 0x002fc80008000f00 */
[----:B------:R1:W2:Y:S03]  /*96a0*/  SYNCS.PHASECHK.TRANS64.TRYWAIT P0, [R0+URZ+0x8], R7 ;  /* 0x00000807000075a7 */ /* 0x0002a600080011ff */
[----:B--2---:R-:W-:Y:S05]  /*96b0*/  @!P0 NANOSLEEP.SYNCS 0x989680 ;  /* 0x009896800000895d */ /* 0x004fea0003900000 */
[----:B------:R-:W2:Y:S02]  /*96c0*/  @!P0 SYNCS.PHASECHK.TRANS64 P0, [R0+URZ+0x8], R7 ;  /* 0x00000807000085a7 */ /* 0x000ea400080010ff */
[----:B--2---:R-:W-:Y:S05]  /*96d0*/  @!P0 BRA `(.L_x_66) ;  /* 0xfffffffc00ec8947 */ /* 0x004fea000383ffff */
[----:B------:R-:W-:Y:S05]  /*96e0*/  BRA `(.L_x_65) ;  /* 0xffffff9c00787947 */ /* 0x000fea000383ffff */
.L_x_68:
[----:B------:R-:W-:Y:S01]  /*96f0*/  BSSY B0, `(.L_x_151) ;  /* 0x0000006000007945 */ /* 0x000fe20003800000 */
[----:B------:R-:W-:-:S07]  /*9700*/  MOV R15, 0xffffffff ;  /* 0xffffffff000f7802 */ /* 0x000fce0000000f00 */
[----:B-1---5:R-:W-:Y:S05]  /*9710*/  WARPSYNC.COLLECTIVE R15, `(.L_x_152) ;  /* 0x000000000f0c7348 */ /* 0x022fea0003c00000 */
[----:B------:R-:W-:Y:S02]  /*9720*/  ELECT P6, UR79, PT ;  /* 0x00000000004f782f */ /* 0x000fe400038c0000 */
[----:B------:R-:W-:Y:S01]  /*9730*/  MOV R14, UR79 ;  /* 0x0000004f000e7c02 */ /* 0x000fe20008000f00 */
[----:B-1---5:R-:W-:Y:S10]  /*9740*/  ENDCOLLECTIVE ;  /* 0x000000000000791b */ /* 0x022ff40003800000 */
.L_x_152:
[----:B------:R-:W-:Y:S05]  /*9750*/  BSYNC B0 ;  /* 0x0000000000007941 */ /* 0x000fea0003800000 */
.L_x_151:
[----:B------:R-:W-:Y:S01]  /*9760*/  PLOP3.LUT P0, PT, P6, PT, PT, 0x80, 0x8 ;  /* 0x000000000008781c */ /* 0x000fe2000370f070 */
[----:B------:R-:W-:-:S12]  /*9770*/  BRA `(.L_x_153) ;  /* 0xffffff9c00a47947 */ /* 0x000fd8000383ffff */
.L_x_70:
[----:B-1----:R-:W-:-:S04]  /*9780*/  MOV R0, UR5 ;  /* 0x0000000500007c02 */ /* 0x002fc80008000f00 */
[----:B------:R1:W2:Y:S03]  /*9790*/  SYNCS.PHASECHK.TRANS64.TRYWAIT P0, [R0+URZ+0x8], R5 ;  /* 0x00000805000075a7 */ /* 0x0002a600080011ff */
[----:B--2---:R-:W-:Y:S05]  /*97a0*/  @!P0 NANOSLEEP.SYNCS 0x989680 ;  /* 0x009896800000895d */ /* 0x004fea0003900000 */
[----:B------:R-:W2:Y:S02]  /*97b0*/  @!P0 SYNCS.PHASECHK.TRANS64 P0, [R0+URZ+0x8], R5 ;  /* 0x00000805000085a7 */ /* 0x000ea400080010ff */
[----:B--2---:R-:W-:Y:S05]  /*97c0*/  @!P0 BRA `(.L_x_70) ;  /* 0xfffffffc00ec8947 */ /* 0x004fea000383ffff */
[----:B------:R-:W-:Y:S05]  /*97d0*/  BRA `(.L_x_69) ;  /* 0xffffff9c00a87947 */ /* 0x000fea000383ffff */
.L_x_71:
[----:B-1----:R1:W2:Y:S02]  /*97e0*/  SYNCS.PHASECHK.TRANS64.TRYWAIT P0, [R0+URZ+0xb0], R5 ;  /* 0x0000b005000075a7 */ /* 0x0022a400080011ff */
[----:B--2---:R-:W-:Y:S05]  /*97f0*/  @!P0 NANOSLEEP.SYNCS 0x989680 ;  /* 0x009896800000895d */ /* 0x004fea0003900000 */
[----:B------:R-:W2:Y:S02]  /*9800*/  @!P0 SYNCS.PHASECHK.TRANS64 P0, [R0+URZ+0xb0], R5 ;  /* 0x0000b005000085a7 */ /* 0x000ea400080010ff */
[----:B--2---:R-:W-:Y:S05]  /*9810*/  @!P0 BRA `(.L_x_71) ;  /* 0xfffffffc00f08947 */ /* 0x004fea000383ffff */
[----:B------:R-:W-:Y:S05]  /*9820*/  BRA `(.L_x_154) ;  /* 0xffffffa000947947 */ /* 0x000fea000383ffff */
.L_x_73:
[----:B------:R-:W-:-:S07]  /*9830*/  MOV R0, UR31 ;  /* 0x0000001f00007c02 */ /* 0x000fce0008000f00 */
.L_x_155:
[----:B-1----:R1:W2:Y:S02]  /*9840*/  SYNCS.PHASECHK.TRANS64.TRYWAIT P0, [R0+URZ+0xf0], R5 ;  /* 0x0000f005000075a7 */ /* 0x0022a400080011ff */
[----:B--2---:R-:W-:Y:S05]  /*9850*/  @!P0 NANOSLEEP.SYNCS 0x989680 ;  /* 0x009896800000895d */ /* 0x004fea0003900000 */
[----:B------:R-:W2:Y:S02]  /*9860*/  @!P0 SYNCS.PHASECHK.TRANS64 P0, [R0+URZ+0xf0], R5 ;  /* 0x0000f005000085a7 */ /* 0x000ea400080010ff */
[----:B--2---:R-:W-:Y:S05]  /*9870*/  @!P0 BRA `(.L_x_155) ;  /* 0xfffffffc00f08947 */ /* 0x004fea000383ffff */
[----:B------:R-:W-:Y:S05]  /*9880*/  BRA `(.L_x_156) ;  /* 0xffffffa000e07947 */ /* 0x000fea000383ffff */
.L_x_76:
[----:B------:R-:W-:Y:S07]  /*9890*/  MOV R0, UR5 ;  /* 0x0000000500007c02 */ /* 0x000fee0008000f00 */
.L_x_157:
[----:B-1----:R1:W2:Y:S02]  /*98a0*/  SYNCS.PHASECHK.TRANS64.TRYWAIT P0, [R0+URZ], R5 ;  /* 0x00000005000075a7 */ /* 0x0022a400080011ff */
[----:B--2---:R-:W-:Y:S05]  /*98b0*/  @!P0 NANOSLEEP.SYNCS 0x989680 ;  /* 0x009896800000895d */ /* 0x004fea0003900000 */
[----:B------:R-:W2:Y:S02]  /*98c0*/  @!P0 SYNCS.PHASECHK.TRANS64 P0, [R0+URZ], R5 ;  /* 0x00000005000085a7 */ /* 0x000ea400080010ff */
[----:B--2---:R-:W-:Y:S05]  /*98d0*/  @!P0 BRA `(.L_x_157) ;  /* 0xfffffffc00f08947 */ /* 0x004fea000383ffff */
[----:B------:R-:W-:Y:S05]  /*98e0*/  BRA `(.L_x_75) ;  /* 0xffffffa000f47947 */ /* 0x000fea000383ffff */
.L_x_80:
[----:B-1----:R-:W-:-:S07]  /*98f0*/  MOV R0, UR4 ;  /* 0x0000000400007c02 */ /* 0x002fce0008000f00 */
.L_x_158:
[----:B-1----:R1:W2:Y:S02]  /*9900*/  SYNCS.PHASECHK.TRANS64.TRYWAIT P0, [R0+URZ], R3 ;  /* 0x00000003000075a7 */ /* 0x0022a400080011ff */
[----:B--2---:R-:W-:Y:S05]  /*9910*/  @!P0 NANOSLEEP.SYNCS 0x989680 ;  /* 0x009896800000895d */ /* 0x004fea0003900000 */
[----:B------:R-:W2:Y:S02]  /*9920*/  @!P0 SYNCS.PHASECHK.TRANS64 P0, [R0+URZ], R3 ;  /* 0x00000003000085a7 */ /* 0x000ea400080010ff */
[----:B--2---:R-:W-:Y:S05]  /*9930*/  @!P0 BRA `(.L_x_158) ;  /* 0xfffffffc00f08947 */ /* 0x004fea000383ffff */
[----:B------:R-:W-:Y:S05]  /*9940*/  BRA `(.L_x_159) ;  /* 0xffffffa400e87947 */ /* 0x000fea000383ffff */
.L_x_81:
[----:B------:R-:W-:-:S07]  /*9950*/  MOV R0, UR5 ;  /* 0x0000000500007c02 */ /* 0x000fce0008000f00 */
.L_x_160:
[----:B-1----:R1:W2:Y:S02]  /*9960*/  SYNCS.PHASECHK.TRANS64.TRYWAIT P0, [R0+URZ], R3 ;  /* 0x00000003000075a7 */ /* 0x0022a400080011ff */
[----:B--2---:R-:W-:Y:S05]  /*9970*/  @!P0 NANOSLEEP.SYNCS 0x989680 ;  /* 0x009896800000895d */ /* 0x004fea0003900000 */
[----:B------:R-:W2:Y:S02]  /*9980*/  @!P0 SYNCS.PHASECHK.TRANS64 P0, [R0+URZ], R3 ;  /* 0x00000003000085a7 */ /* 0x000ea400080010ff */
[----:B--2---:R-:W-:Y:S05]  /*9990*/  @!P0 BRA `(.L_x_160) ;  /* 0xfffffffc00f08947 */ /* 0x004fea000383ffff */
[----:B------:R-:W-:Y:S05]  /*99a0*/  BRA `(.L_x_161) ;  /* 0xffffffa400f47947 */ /* 0x000fea000383ffff */
.L_x_82:
[----:B------:R-:W-:-:S07]  /*99b0*/  MOV R0, UR5 ;  /* 0x0000000500007c02 */ /* 0x000fce0008000f00 */
.L_x_162:
[----:B-1----:R1:W2:Y:S02]  /*99c0*/  SYNCS.PHASECHK.TRANS64.TRYWAIT P0, [R0+URZ], R3 ;  /* 0x00000003000075a7 */ /* 0x0022a400080011ff */
[----:B--2---:R-:W-:Y:S05]  /*99d0*/  @!P0 NANOSLEEP.SYNCS 0x989680 ;  /* 0x009896800000895d */ /* 0x004fea0003900000 */
[----:B------:R-:W2:Y:S02]  /*99e0*/  @!P0 SYNCS.PHASECHK.TRANS64 P0, [R0+URZ], R3 ;  /* 0x00000003000085a7 */ /* 0x000ea400080010ff */
[----:B--2---:R-:W-:Y:S05]  /*99f0*/  @!P0 BRA `(.L_x_162) ;  /* 0xfffffffc00f08947 */ /* 0x004fea000383ffff */
[----:B------:R-:W-:Y:S05]  /*9a00*/  BRA `(.L_x_163) ;  /* 0xffffffa800007947 */ /* 0x000fea000383ffff */
.L_x_85:
[----:B------:R-:W-:-:S07]  /*9a10*/  MOV R0, UR26 ;  /* 0x0000001a00007c02 */ /* 0x000fce0008000f00 */
.L_x_164:
[----:B-1----:R1:W2:Y:S02]  /*9a20*/  SYNCS.PHASECHK.TRANS64.TRYWAIT P1, [R0+URZ+0x130], R3 ;  /* 0x00013003000075a7 */ /* 0x0022a400080211ff */
[----:B--2---:R-:W-:Y:S05]  /*9a30*/  @!P1 NANOSLEEP.SYNCS 0x989680 ;  /* 0x009896800000995d */ /* 0x004fea0003900000 */
[----:B------:R-:W2:Y:S02]  /*9a40*/  @!P1 SYNCS.PHASECHK.TRANS64 P1, [R0+URZ+0x130], R3 ;  /* 0x00013003000095a7 */ /* 0x000ea400080210ff */
[----:B--2---:R-:W-:Y:S05]  /*9a50*/  @!P1 BRA `(.L_x_164) ;  /* 0xfffffffc00f09947 */ /* 0x004fea000383ffff */
[----:B------:R-:W-:Y:S05]  /*9a60*/  BRA `(.L_x_165) ;  /* 0xffffffa8004c7947 */ /* 0x000fea000383ffff */
.L_x_90:
[----:B--2---:R2:W3:Y:S02]  /*9a70*/  SYNCS.PHASECHK.TRANS64.TRYWAIT P0, [R12+URZ+0xb0], R9 ;  /* 0x0000b0090c0075a7 */ /* 0x0044e400080011ff */
[----:B---3--:R-:W-:Y:S05]  /*9a80*/  @!P0 NANOSLEEP.SYNCS 0x989680 ;  /* 0x009896800000895d */ /* 0x008fea0003900000 */
[----:B------:R-:W3:Y:S02]  /*9a90*/  @!P0 SYNCS.PHASECHK.TRANS64 P0, [R12+URZ+0xb0], R9 ;  /* 0x0000b0090c0085a7 */ /* 0x000ee400080010ff */
[----:B---3--:R-:W-:Y:S05]  /*9aa0*/  @!P0 BRA `(.L_x_90) ;  /* 0xfffffffc00f08947 */ /* 0x008fea000383ffff */
[----:B------:R-:W-:Y:S05]  /*9ab0*/  BRA `(.L_x_166) ;  /* 0xffffffac00707947 */ /* 0x000fea000383ffff */
.L_x_93:
[----:B------:R-:W-:Y:S07]  /*9ac0*/  MOV R0, UR21 ;  /* 0x0000001500007c02 */ /* 0x000fee0008000f00 */
.L_x_167:
[----:B--2---:R2:W3:Y:S02]  /*9ad0*/  SYNCS.PHASECHK.TRANS64.TRYWAIT P2, [R0+URZ+0xa8], R11 ;  /* 0x0000a80b000075a7 */ /* 0x0044e400080411ff */
[----:B---3--:R-:W-:Y:S05]  /*9ae0*/  @!P2 NANOSLEEP.SYNCS 0x989680 ;  /* 0x009896800000a95d */ /* 0x008fea0003900000 */
[----:B------:R-:W3:Y:S02]  /*9af0*/  @!P2 SYNCS.PHASECHK.TRANS64 P2, [R0+URZ+0xa8], R11 ;  /* 0x0000a80b0000a5a7 */ /* 0x000ee400080410ff */
[----:B---3--:R-:W-:Y:S05]  /*9b00*/  @!P2 BRA `(.L_x_167) ;  /* 0xfffffffc00f0a947 */ /* 0x008fea000383ffff */
[----:B------:R-:W-:Y:S05]  /*9b10*/  BRA `(.L_x_92) ;  /* 0xffffffb000d87947 */ /* 0x000fea000383ffff */
.L_x_96:
[----:B--2---:R-:W-:Y:S07]  /*9b20*/  MOV R0, UR21 ;  /* 0x0000001500007c02 */ /* 0x004fee0008000f00 */
.L_x_168:
[----:B--2---:R2:W3:Y:S02]  /*9b30*/  SYNCS.PHASECHK.TRANS64.TRYWAIT P0, [R0+URZ+0x90], R9 ;  /* 0x00009009000075a7 */ /* 0x0044e400080011ff */
[----:B---3--:R-:W-:Y:S05]  /*9b40*/  @!P0 NANOSLEEP.SYNCS 0x989680 ;  /* 0x009896800000895d */ /* 0x008fea0003900000 */
[----:B------:R-:W3:Y:S02]  /*9b50*/  @!P0 SYNCS.PHASECHK.TRANS64 P0, [R0+URZ+0x90], R9 ;  /* 0x00009009000085a7 */ /* 0x000ee400080010ff */
[----:B---3--:R-:W-:Y:S05]  /*9b60*/  @!P0 BRA `(.L_x_168) ;  /* 0xfffffffc00f08947 */ /* 0x008fea000383ffff */
[----:B------:R-:W-:Y:S05]  /*9b70*/  BRA `(.L_x_169) ;  /* 0xffffffb400347947 */ /* 0x000fea000383ffff */
.L_x_97:
[----:B------:R-:W-:Y:S07]  /*9b80*/  MOV R0, UR21 ;  /* 0x0000001500007c02 */ /* 0x000fee0008000f00 */
.L_x_170:
[----:B--2---:R2:W3:Y:S02]  /*9b90*/  SYNCS.PHASECHK.TRANS64.TRYWAIT P0, [R0+URZ+0x98], R9 ;  /* 0x00009809000075a7 */ /* 0x0044e400080011ff */
[----:B---3--:R-:W-:Y:S05]  /*9ba0*/  @!P0 NANOSLEEP.SYNCS 0x989680 ;  /* 0x009896800000895d */ /* 0x008fea0003900000 */
[----:B------:R-:W3:Y:S02]  /*9bb0*/  @!P0 SYNCS.PHASECHK.TRANS64 P0, [R0+URZ+0x98], R9 ;  /* 0x00009809000085a7 */ /* 0x000ee400080010ff */
[----:B---3--:R-:W-:Y:S05]  /*9bc0*/  @!P0 BRA `(.L_x_170) ;  /* 0xfffffffc00f08947 */ /* 0x008fea000383ffff */
[----:B------:R-:W-:Y:S05]  /*9bd0*/  BRA `(.L_x_171) ;  /* 0xffffffb4006c7947 */ /* 0x000fea000383ffff */
.L_x_99:
[----:B------:R-:W-:-:S07]  /*9be0*/  MOV R0, UR21 ;  /* 0x0000001500007c02 */ /* 0x000fce0008000f00 */
.L_x_172:
[----:B---3--:R3:W4:Y:S02]  /*9bf0*/  SYNCS.PHASECHK.TRANS64.TRYWAIT P0, [R0+URZ+0x90], R3 ;  /* 0x00009003000075a7 */ /* 0x00872400080011ff */
[----:B----4-:R-:W-:Y:S05]  /*9c00*/  @!P0 NANOSLEEP.SYNCS 0x989680 ;  /* 0x009896800000895d */ /* 0x010fea0003900000 */
[----:B------:R-:W4:Y:S02]  /*9c10*/  @!P0 SYNCS.PHASECHK.TRANS64 P0, [R0+URZ+0x90], R3 ;  /* 0x00009003000085a7 */ /* 0x000f2400080010ff */
[----:B----4-:R-:W-:Y:S05]  /*9c20*/  @!P0 BRA `(.L_x_172) ;  /* 0xfffffffc00f08947 */ /* 0x010fea000383ffff */
[----:B------:R-:W-:Y:S05]  /*9c30*/  BRA `(.L_x_173) ;  /* 0xffffffb400dc7947 */ /* 0x000fea000383ffff */
.L_x_101:
[----:B-1----:R1:W2:Y:S02]  /*9c40*/  SYNCS.PHASECHK.TRANS64.TRYWAIT P0, [R3+URZ+0xb0], R0 ;  /* 0x0000b000030075a7 */ /* 0x0022a400080011ff */
[----:B--2---:R-:W-:Y:S05]  /*9c50*/  @!P0 NANOSLEEP.SYNCS 0x989680 ;  /* 0x009896800000895d */ /* 0x004fea0003900000 */
[----:B------:R-:W2:Y:S02]  /*9c60*/  @!P0 SYNCS.PHASECHK.TRANS64 P0, [R3+URZ+0xb0], R0 ;  /* 0x0000b000030085a7 */ /* 0x000ea400080010ff */
[----:B--2---:R-:W-:Y:S05]  /*9c70*/  @!P0 BRA `(.L_x_101) ;  /* 0xfffffffc00f08947 */ /* 0x004fea000383ffff */
[----:B------:R-:W-:Y:S05]  /*9c80*/  BRA `(.L_x_174) ;  /* 0xffffffb8009c7947 */ /* 0x000fea000383ffff */
.L_x_112:
[----:B--2---:R2:W1:Y:S02]  /*9c90*/  SYNCS.PHASECHK.TRANS64.TRYWAIT P1, [R3+URZ+0x80], R2 ;  /* 0x00008002030075a7 */ /* 0x00446400080211ff */
[----:B-1----:R-:W-:Y:S05]  /*9ca0*/  @!P1 NANOSLEEP.SYNCS 0x989680 ;  /* 0x009896800000995d */ /* 0x002fea0003900000 */
[----:B------:R-:W1:Y:S02]  /*9cb0*/  @!P1 SYNCS.PHASECHK.TRANS64 P1, [R3+URZ+0x80], R2 ;  /* 0x00008002030095a7 */ /* 0x000e6400080210ff */
[----:B-1----:R-:W-:Y:S05]  /*9cc0*/  @!P1 BRA `(.L_x_112) ;  /* 0xfffffffc00f09947 */ /* 0x002fea000383ffff */
[----:B------:R-:W-:Y:S05]  /*9cd0*/  BRA `(.L_x_111) ;  /* 0xffffffc8001c7947 */ /* 0x000fea000383ffff */
.L_x_114:
[----:B--2---:R2:W4:Y:S02]  /*9ce0*/  SYNCS.PHASECHK.TRANS64.TRYWAIT P0, [R161+URZ+0xd0], R4 ;  /* 0x0000d004a10075a7 */ /* 0x00452400080011ff */
[----:B----4-:R-:W-:Y:S05]  /*9cf0*/  @!P0 NANOSLEEP.SYNCS 0x989680 ;  /* 0x009896800000895d */ /* 0x010fea0003900000 */
[----:B------:R-:W4:Y:S02]  /*9d00*/  @!P0 SYNCS.PHASECHK.TRANS64 P0, [R161+URZ+0xd0], R4 ;  /* 0x0000d004a10085a7 */ /* 0x000f2400080010ff */
[----:B----4-:R-:W-:Y:S05]  /*9d10*/  @!P0 BRA `(.L_x_114) ;  /* 0xfffffffc00f08947 */ /* 0x010fea000383ffff */
[----:B------:R-:W-:Y:S05]  /*9d20*/  BRA `(.L_x_113) ;  /* 0xffffffc800747947 */ /* 0x000fea000383ffff */
.L_x_123:
[----:B---3--:R3:W4:Y:S02]  /*9d30*/  SYNCS.PHASECHK.TRANS64.TRYWAIT P0, [R197+URZ+0x80], R2 ;  /* 0x00008002c50075a7 */ /* 0x00872400080011ff */
[----:B----4-:R-:W-:Y:S05]  /*9d40*/  @!P0 NANOSLEEP.SYNCS 0x989680 ;  /* 0x009896800000895d */ /* 0x010fea0003900000 */
[----:B------:R-:W4:Y:S02]  /*9d50*/  @!P0 SYNCS.PHASECHK.TRANS64 P0, [R197+URZ+0x80], R2 ;  /* 0x00008002c50085a7 */ /* 0x000f2400080010ff */
[----:B----4-:R-:W-:Y:S05]  /*9d60*/  @!P0 BRA `(.L_x_123) ;  /* 0xfffffffc00f08947 */ /* 0x010fea000383ffff */
[----:B------:R-:W-:Y:S05]  /*9d70*/  BRA `(.L_x_122) ;  /* 0xffffffdc00847947 */ /* 0x000fea000383ffff */
        .weak           $__internal_0_$__cuda_sm10x_tcgen05_guardrail_trap_col_being_dealloced_not_returned_by_alloc
        .type           $__internal_0_$__cuda_sm10x_tcgen05_guardrail_trap_col_being_dealloced_not_returned_by_alloc,@function
        .size           $__internal_0_$__cuda_sm10x_tcgen05_guardrail_trap_col_being_dealloced_not_returned_by_alloc,($__internal_1_$__cuda_sm10x_tcgen05_guardrail_trap_phase_invalid_during_alloc - $__internal_0_$__cuda_sm10x_tcgen05_guardrail_trap_col_being_dealloced_not_returned_by_alloc)
$__internal_0_$__cuda_sm10x_tcgen05_guardrail_trap_col_being_dealloced_not_returned_by_alloc:
[----:B------:R-:W-:Y:S05]  /*9d80*/  BPT.TRAP 0x1 ;  /* 0x000000040000795c */ /* 0x000fea0000300000 */
[----:B------:R-:W-:-:S04]  /*9d90*/  HFMA2 R3, -RZ, RZ, 0, 0 ;  /* 0x00000000ff037431 */ /* 0x000fc800000001ff */
[----:B------:R-:W-:Y:S05]  /*9da0*/  RET.REL.NODEC R2 `(_ZN7cutlass13device_kernelINS_4gemm6kernel13GemmUniversalIN4cute5tupleIJiiiiEEENS1_10collective13CollectiveMmaINS1_35MainloopSm100TmaUmmaWarpSpecializedILi8ELi2ELi4ENS5_IJNS4_1CILi2EEESB_NSA_ILi1EEEEEEEENS5_IJNSA_ILi256EEENSA_ILi128EEESG_EEENS_12float_e5m2_tENS5_IJlSC_lEEESI_SJ_NS4_8TiledMMAINS4_8MMA_AtomIJNS4_10MMA_TraitsINS4_25SM100_MMA_F8F6F4_2x1SM_SSEJSI_SI_fSF_SG_NS4_17integral_constantINS4_4UMMA5MajorELSQ_0EEESR_NSO_INSP_7ScaleInELSS_0EEEST_EEEEEENS4_6LayoutINS5_IJSC_SC_SC_EEENS5_IJNSA_ILi0EEESY_SY_EEEEENS5_IJNS4_10UnderscoreES11_S11_EEEEENS4_28SM100_TMA_2SM_LOAD_MULTICASTENS4_14ComposedLayoutINS4_7SwizzleILi3ELi4ELi3EEENS4_18smem_ptr_flag_bitsILi8EEENSW_INS5_IJNSA_ILi8EEESG_EEENS5_IJSG_SC_EEEEEEEvNS4_8identityENS4_18SM100_TMA_2SM_LOADES1E_vS1F_EENS_8epilogue10collective18CollectiveEpilogueINS1I_23Sm100TmaWarpSpecializedILi2ELi2ELi64ELb0ELb0EEEJNS5_IJSG_SG_SG_EEENS5_IJNSW_ISG_SC_EENSW_INSA_ILi64EEESC_EEEEESI_SJ_SI_SJ_NS1I_6fusion15FusionCallbacksIS1M_NS1S_17LinearCombinationISI_fSI_fLNS_15FloatRoundStyleE2EEES1N_S1R_JEEENS4_5SM1004TMEM4LOAD26SM100_TMEM_LOAD_32dp32b64xENS4_13SM90_TMA_LOADENS15_INS16_ILi2ELi4ELi3EEES19_NSW_INS5_IJS1A_S1P_EEENS5_IJS1P_SC_EEEEEEENS4_39AutoVectorizingCopyWithAssumedAlignmentILi128EEENS4_14SM90_TMA_STOREES27_S29_S29_EEEvvEEEEvNT_6ParamsE) ;  /* 0xffffff6002947950 */ /* 0x000fea0003c3ffff */
        .weak           $__internal_1_$__cuda_sm10x_tcgen05_guardrail_trap_phase_invalid_during_alloc
        .type           $__internal_1_$__cuda_sm10x_tcgen05_guardrail_trap_phase_invalid_during_alloc,@function
        .size           $__internal_1_$__cuda_sm10x_tcgen05_guardrail_trap_phase_invalid_during_alloc,($__internal_2_$__cuda_sm10x_tcgen05_guardrail_trap_unallocated_columns_being_dealloced - $__internal_1_$__cuda_sm10x_tcgen05_guardrail_trap_phase_invalid_during_alloc)
$__internal_1_$__cuda_sm10x_tcgen05_guardrail_trap_phase_invalid_during_alloc:
[----:B------:R-:W-:Y:S05]  /*9db0*/  BPT.TRAP 0x1 ;  /* 0x000000040000795c */ /* 0x000fea0000300000 */
[----:B------:R-:W-:-:S04]  /*9dc0*/  MOV R5, 0x0 ;  /* 0x0000000000057802 */ /* 0x000fc80000000f00 */
[----:B------:R-:W-:Y:S05]  /*9dd0*/  RET.REL.NODEC R4 `(_ZN7cutlass13device_kernelINS_4gemm6kernel13GemmUniversalIN4cute5tupleIJiiiiEEENS1_10collective13CollectiveMmaINS1_35MainloopSm100TmaUmmaWarpSpecializedILi8ELi2ELi4ENS5_IJNS4_1CILi2EEESB_NSA_ILi1EEEEEEEENS5_IJNSA_ILi256EEENSA_ILi128EEESG_EEENS_12float_e5m2_tENS5_IJlSC_lEEESI_SJ_NS4_8TiledMMAINS4_8MMA_AtomIJNS4_10MMA_TraitsINS4_25SM100_MMA_F8F6F4_2x1SM_SSEJSI_SI_fSF_SG_NS4_17integral_constantINS4_4UMMA5MajorELSQ_0EEESR_NSO_INSP_7ScaleInELSS_0EEEST_EEEEEENS4_6LayoutINS5_IJSC_SC_SC_EEENS5_IJNSA_ILi0EEESY_SY_EEEEENS5_IJNS4_10UnderscoreES11_S11_EEEEENS4_28SM100_TMA_2SM_LOAD_MULTICASTENS4_14ComposedLayoutINS4_7SwizzleILi3ELi4ELi3EEENS4_18smem_ptr_flag_bitsILi8EEENSW_INS5_IJNSA_ILi8EEESG_EEENS5_IJSG_SC_EEEEEEEvNS4_8identityENS4_18SM100_TMA_2SM_LOADES1E_vS1F_EENS_8epilogue10collective18CollectiveEpilogueINS1I_23Sm100TmaWarpSpecializedILi2ELi2ELi64ELb0ELb0EEEJNS5_IJSG_SG_SG_EEENS5_IJNSW_ISG_SC_EENSW_INSA_ILi64EEESC_EEEEESI_SJ_SI_SJ_NS1I_6fusion15FusionCallbacksIS1M_NS1S_17LinearCombinationISI_fSI_fLNS_15FloatRoundStyleE2EEES1N_S1R_JEEENS4_5SM1004TMEM4LOAD26SM100_TMEM_LOAD_32dp32b64xENS4_13SM90_TMA_LOADENS15_INS16_ILi2ELi4ELi3EEES19_NSW_INS5_IJS1A_S1P_EEENS5_IJS1P_SC_EEEEEEENS4_39AutoVectorizingCopyWithAssumedAlignmentILi128EEENS4_14SM90_TMA_STOREES27_S29_S29_EEEvvEEEEvNT_6ParamsE) ;  /* 0xffffff6004887950 */ /* 0x000fea0003c3ffff */
        .weak           $__internal_2_$__cuda_sm10x_tcgen05_guardrail_trap_unallocated_columns_being_dealloced
        .type           $__internal_2_$__cuda_sm10x_tcgen05_guardrail_trap_unallocated_columns_being_dealloced,@function
        .size           $__internal_2_$__cuda_sm10x_tcgen05_guardrail_trap_unallocated_columns_being_dealloced,(.L_x_176 - $__internal_2_$__cuda_sm10x_tcgen05_guardrail_trap_unallocated_columns_being_dealloced)
$__internal_2_$__cuda_sm10x_tcgen05_guardrail_trap_unallocated_columns_being_dealloced:
[----:B------:R-:W-:Y:S05]  /*9de0*/  BPT.TRAP 0x1 ;  /* 0x000000040000795c */ /* 0x000fea0000300000 */
[----:B------:R-:W-:-:S04]  /*9df0*/  HFMA2 R3, -RZ, RZ, 0, 0 ;  /* 0x00000000ff037431 */ /* 0x000fc800000001ff */
[----:B------:R-:W-:Y:S05]  /*9e00*/  RET.REL.NODEC R2 `(_ZN7cutlass13device_kernelINS_4gemm6kernel13GemmUniversalIN4cute5tupleIJiiiiEEENS1_10collective13CollectiveMmaINS1_35MainloopSm100TmaUmmaWarpSpecializedILi8ELi2ELi4ENS5_IJNS4_1CILi2EEESB_NSA_ILi1EEEEEEEENS5_IJNSA_ILi256EEENSA_ILi128EEESG_EEENS_12float_e5m2_tENS5_IJlSC_lEEESI_SJ_NS4_8TiledMMAINS4_8MMA_AtomIJNS4_10MMA_TraitsINS4_25SM100_MMA_F8F6F4_2x1SM_SSEJSI_SI_fSF_SG_NS4_17integral_constantINS4_4UMMA5MajorELSQ_0EEESR_NSO_INSP_7ScaleInELSS_0EEEST_EEEEEENS4_6LayoutINS5_IJSC_SC_SC_EEENS5_IJNSA_ILi0EEESY_SY_EEEEENS5_IJNS4_10UnderscoreES11_S11_EEEEENS4_28SM100_TMA_2SM_LOAD_MULTICASTENS4_14ComposedLayoutINS4_7SwizzleILi3ELi4ELi3EEENS4_18smem_ptr_flag_bitsILi8EEENSW_INS5_IJNSA_ILi8EEESG_EEENS5_IJSG_SC_EEEEEEEvNS4_8identityENS4_18SM100_TMA_2SM_LOADES1E_vS1F_EENS_8epilogue10collective18CollectiveEpilogueINS1I_23Sm100TmaWarpSpecializedILi2ELi2ELi64ELb0ELb0EEEJNS5_IJSG_SG_SG_EEENS5_IJNSW_ISG_SC_EENSW_INSA_ILi64EEESC_EEEEESI_SJ_SI_SJ_NS1I_6fusion15FusionCallbacksIS1M_NS1S_17LinearCombinationISI_fSI_fLNS_15FloatRoundStyleE2EEES1N_S1R_JEEENS4_5SM1004TMEM4LOAD26SM100_TMEM_LOAD_32dp32b64xENS4_13SM90_TMA_LOADENS15_INS16_ILi2ELi4ELi3EEES19_NSW_INS5_IJS1A_S1P_EEENS5_IJS1P_SC_EEEEEEENS4_39AutoVectorizingCopyWithAssumedAlignmentILi128EEENS4_14SM90_TMA_STOREES27_S29_S29_EEEvvEEEEvNT_6ParamsE) ;  /* 0xffffff60027c7950 */ /* 0x000fea0003c3ffff */
.L_x_175:
[----:B------:R-:W-:-:S00]  /*9e10*/  BRA `(.L_x_175) ;  /* 0xfffffffc00fc7947 */ /* 0x000fc0000383ffff */
[----:B------:R-:W-:-:S00]  /*9e20*/  NOP ;  /* 0x0000000000007918 */ /* 0x000fc00000000000 */
        /* <DEDUP_REMOVED lines=13> */
.L_x_176:


//--------------------- .nv.global.init           --------------------------
	.section	.nv.global.init,"aw",@progbits
.nv.global.init:
	.type		$str$27,@object
	.size		$str$27,($str$28 - $str$27)
$str$27:
        /*0000*/ 	.byte	0x28, 0x61, 0x64, 0x64, 0x72, 0x65, 0x73, 0x73, 0x20, 0x26, 0x20, 0x6d, 0x61, 0x73, 0x6b, 0x29
        /*0010*/ 	.byte	0x20, 0x3d, 0x3d, 0x20, 0x30, 0x00
	.type		$str$28,@object
	.size		$str$28,($str$26 - $str$28)
$str$28:
        /*0016*/ 	.byte	0x2f, 0x74, 0x6d, 0x70, 0x2f, 0x63, 0x75, 0x74, 0x6c, 0x61, 0x73, 0x73, 0x5f, 0x73, 0x77, 0x65
        /*0026*/ 	.byte	0x65, 0x70, 0x5f, 0x73, 0x72, 0x63, 0x2f, 0x69, 0x6e, 0x63, 0x6c, 0x75, 0x64, 0x65, 0x2f, 0x63
        /*0036*/ 	.byte	0x75, 0x74, 0x65, 0x2f, 0x70, 0x6f, 0x69, 0x6e, 0x74, 0x65, 0x72, 0x5f, 0x66, 0x6c, 0x61, 0x67
        /*0046*/ 	.byte	0x67, 0x65, 0x64, 0x2e, 0x68, 0x70, 0x70, 0x00
	.type		$str$26,@object
	.size		$str$26,($str$25 - $str$26)
$str$26:
        /*004e*/ 	.byte	0x2f, 0x74, 0x6d, 0x70, 0x2f, 0x63, 0x75, 0x74, 0x6c, 0x61, 0x73, 0x73, 0x5f, 0x73, 0x77, 0x65
        /*005e*/ 	.byte	0x65, 0x70, 0x5f, 0x73, 0x72, 0x63, 0x2f, 0x69, 0x6e, 0x63, 0x6c, 0x75, 0x64, 0x65, 0x2f, 0x63
        /*006e*/ 	.byte	0x75, 0x74, 0x65, 0x2f, 0x61, 0x74, 0x6f, 0x6d, 0x2f, 0x63, 0x6f, 0x70, 0x79, 0x5f, 0x74, 0x72
        /*007e*/ 	.byte	0x61, 0x69, 0x74, 0x73, 0x5f, 0x73, 0x6d, 0x31, 0x30, 0x30, 0x2e, 0x68, 0x70, 0x70, 0x00
	.type		$str$25,@object
	.size		$str$25,(__unnamed_1 - $str$25)
$str$25:
        /*008d*/ 	.byte	0x28, 0x28, 0x75, 0x69, 0x6e, 0x74, 0x33, 0x32, 0x5f, 0x74, 0x28, 0x74, 0x68, 0x72, 0x65, 0x61
        /*009d*/ 	.byte	0x64, 0x49, 0x64, 0x78, 0x2e, 0x78, 0x29, 0x20, 0x2f, 0x20, 0x33, 0x32, 0x29, 0x20, 0x25, 0x20
        /*00ad*/ 	.byte	0x34, 0x29, 0x20, 0x3d, 0x3d, 0x20, 0x28, 0x28, 0x28, 0x74, 0x6d, 0x65, 0x6d, 0x5f, 0x61, 0x64
        /*00bd*/ 	.byte	0x64, 0x72, 0x20, 0x3e, 0x3e, 0x20, 0x31, 0x36, 0x29, 0x20, 0x2f, 0x20, 0x33, 0x32, 0x29, 0x20
        /*00cd*/ 	.byte	0x25, 0x20, 0x34, 0x29, 0x00
	.type		__unnamed_1,@object
	.size		__unnamed_1,(__unnamed_2 - __unnamed_1)
__unnamed_1:
        /*00d2*/ 	.byte	0x61, 0x75, 0x74, 0x6f, 0x20, 0x63, 0x75, 0x74, 0x65, 0x3a, 0x3a, 0x61, 0x73, 0x5f, 0x70, 0x6f
        /* <DEDUP_REMOVED lines=24> */
        /*0262*/ 	.byte	0x43, 0x3c, 0x38, 0x31, 0x39, 0x32, 0x3e, 0x3e, 0x3e, 0x3e, 0x5d, 0x00
	.type		__unnamed_2,@object
	.size		__unnamed_2,(.L_2 - __unnamed_2)
__unnamed_2:
        /* <DEDUP_REMOVED lines=42> */
        /*050e*/ 	.byte	0x3e, 0x3e, 0x3e, 0x3e, 0x5d, 0x00
.L_2:


//--------------------- .nv.shared._ZN7cutlass13device_kernelINS_4gemm6kernel13GemmUniversalIN4cute5tupleIJiiiiEEENS1_10collective13CollectiveMmaINS1_35MainloopSm100TmaUmmaWarpSpecializedILi8ELi2ELi4ENS5_IJNS4_1CILi2EEESB_NSA_ILi1EEEEEEEENS5_IJNSA_ILi256EEENSA_ILi128EEESG_EEENS_12float_e5m2_tENS5_IJlSC_lEEESI_SJ_NS4_8TiledMMAINS4_8MMA_AtomIJNS4_10MMA_TraitsINS4_25SM100_MMA_F8F6F4_2x1SM_SSEJSI_SI_fSF_SG_NS4_17integral_constantINS4_4UMMA5MajorELSQ_0EEESR_NSO_INSP_7ScaleInELSS_0EEEST_EEEEEENS4_6LayoutINS5_IJSC_SC_SC_EEENS5_IJNSA_ILi0EEESY_SY_EEEEENS5_IJNS4_10UnderscoreES11_S11_EEEEENS4_28SM100_TMA_2SM_LOAD_MULTICASTENS4_14ComposedLayoutINS4_7SwizzleILi3ELi4ELi3EEENS4_18smem_ptr_flag_bitsILi8EEENSW_INS5_IJNSA_ILi8EEESG_EEENS5_IJSG_SC_EEEEEEEvNS4_8identityENS4_18SM100_TMA_2SM_LOADES1E_vS1F_EENS_8epilogue10collective18CollectiveEpilogueINS1I_23Sm100TmaWarpSpecializedILi2ELi2ELi64ELb0ELb0EEEJNS5_IJSG_SG_SG_EEENS5_IJNSW_ISG_SC_EENSW_INSA_ILi64EEESC_EEEEESI_SJ_SI_SJ_NS1I_6fusion15FusionCallbacksIS1M_NS1S_17LinearCombinationISI_fSI_fLNS_15FloatRoundStyleE2EEES1N_S1R_JEEENS4_5SM1004TMEM4LOAD26SM100_TMEM_LOAD_32dp32b64xENS4_13SM90_TMA_LOADENS15_INS16_ILi2ELi4ELi3EEES19_NSW_INS5_IJS1A_S1P_EEENS5_IJS1P_SC_EEEEEEENS4_39AutoVectorizingCopyWithAssumedAlignmentILi128EEENS4_14SM90_TMA_STOREES27_S29_S29_EEEvvEEEEvNT_6ParamsE --------------------------
	.section	.nv.shared._ZN7cutlass13device_kernelINS_4gemm6kernel13GemmUniversalIN4cute5tupleIJiiiiEEENS1_10collective13CollectiveMmaINS1_35MainloopSm100TmaUmmaWarpSpecializedILi8ELi2ELi4ENS5_IJNS4_1CILi2EEESB_NSA_ILi1EEEEEEEENS5_IJNSA_ILi256EEENSA_ILi128EEESG_EEENS_12float_e5m2_tENS5_IJlSC_lEEESI_SJ_NS4_8TiledMMAINS4_8MMA_AtomIJNS4_10MMA_TraitsINS4_25SM100_MMA_F8F6F4_2x1SM_SSEJSI_SI_fSF_SG_NS4_17integral_constantINS4_4UMMA5MajorELSQ_0EEESR_NSO_INSP_7ScaleInELSS_0EEEST_EEEEEENS4_6LayoutINS5_IJSC_SC_SC_EEENS5_IJNSA_ILi0EEESY_SY_EEEEENS5_IJNS4_10UnderscoreES11_S11_EEEEENS4_28SM100_TMA_2SM_LOAD_MULTICASTENS4_14ComposedLayoutINS4_7SwizzleILi3ELi4ELi3EEENS4_18smem_ptr_flag_bitsILi8EEENSW_INS5_IJNSA_ILi8EEESG_EEENS5_IJSG_SC_EEEEEEEvNS4_8identityENS4_18SM100_TMA_2SM_LOADES1E_vS1F_EENS_8epilogue10collective18CollectiveEpilogueINS1I_23Sm100TmaWarpSpecializedILi2ELi2ELi64ELb0ELb0EEEJNS5_IJSG_SG_SG_EEENS5_IJNSW_ISG_SC_EENSW_INSA_ILi64EEESC_EEEEESI_SJ_SI_SJ_NS1I_6fusion15FusionCallbacksIS1M_NS1S_17LinearCombinationISI_fSI_fLNS_15FloatRoundStyleE2EEES1N_S1R_JEEENS4_5SM1004TMEM4LOAD26SM100_TMEM_LOAD_32dp32b64xENS4_13SM90_TMA_LOADENS15_INS16_ILi2ELi4ELi3EEES19_NSW_INS5_IJS1A_S1P_EEENS5_IJS1P_SC_EEEEEEENS4_39AutoVectorizingCopyWithAssumedAlignmentILi128EEENS4_14SM90_TMA_STOREES27_S29_S29_EEEvvEEEEvNT_6ParamsE,"aw",@nobits
	.sectionflags	@""
	.align	16
	.zero		1024


//--------------------- .nv.shared.reserved.0     --------------------------
	.section	.nv.shared.reserved.0,"aw",@nobits
	.weak		__nv_reservedSMEM_offset_0_alias
	.size		__nv_reservedSMEM_offset_0_alias, 0, 64
	.other		__nv_reservedSMEM_offset_0_alias,@"STO_CUDA_RESERVED_SHARED STV_DEFAULT"
__nv_reservedSMEM_offset_0_alias:
	.zero		0
.nv.shared.reserved.0:
	.zero		64
	.weak		__nv_reservedSMEM_tcgen05_partition
	.type		__nv_reservedSMEM_tcgen05_partition,@object
	.size		__nv_reservedSMEM_tcgen05_partition,(.L_0 - __nv_reservedSMEM_tcgen05_partition)
__nv_reservedSMEM_tcgen05_partition:
	.zero		32
.L_0:


//--------------------- .nv.global                --------------------------
	.section	.nv.global,"aw",@nobits
.nv.global:
	.type		_ZN40_INTERNAL_f8b9d503_4_k_cu_9074bc66_336394cute1_E,@object
	.size		_ZN40_INTERNAL_f8b9d503_4_k_cu_9074bc66_336394cute1_E,(_ZN40_INTERNAL_f8b9d503_4_k_cu_9074bc66_336394cuda3std3__45__cpo6cbeginE - _ZN40_INTERNAL_f8b9d503_4_k_cu_9074bc66_336394cute1_E)
_ZN40_INTERNAL_f8b9d503_4_k_cu_9074bc66_336394cute1_E:
	.zero		1
	.type		_ZN40_INTERNAL_f8b9d503_4_k_cu_9074bc66_336394cuda3std3__45__cpo6cbeginE,@object
	.size		_ZN40_INTERNAL_f8b9d503_4_k_cu_9074bc66_336394cuda3std3__45__cpo6cbeginE,(_ZN40_INTERNAL_f8b9d503_4_k_cu_9074bc66_336394cuda3std3__48in_placeE - _ZN40_INTERNAL_f8b9d503_4_k_cu_9074bc66_336394cuda3std3__45__cpo6cbeginE)
_ZN40_INTERNAL_f8b9d503_4_k_cu_9074bc66_336394cuda3std3__45__cpo6cbeginE:
	.zero		1
	.type		_ZN40_INTERNAL_f8b9d503_4_k_cu_9074bc66_336394cuda3std3__48in_placeE,@object
	.size		_ZN40_INTERNAL_f8b9d503_4_k_cu_9074bc66_336394cuda3std3__48in_placeE,(_ZN40_INTERNAL_f8b9d503_4_k_cu_9074bc66_336394cuda3std6ranges3__45__cpo9iter_moveE - _ZN40_INTERNAL_f8b9d503_4_k_cu_9074bc66_336394cuda3std3__48in_placeE)
_ZN40_INTERNAL_f8b9d503_4_k_cu_9074bc66_336394cuda3std3__48in_placeE:
	.zero		1
	.type		_ZN40_INTERNAL_f8b9d503_4_k_cu_9074bc66_336394cuda3std6ranges3__45__cpo9iter_moveE,@object
	.size		_ZN40_INTERNAL_f8b9d503_4_k_cu_9074bc66_336394cuda3std6ranges3__45__cpo9iter_moveE,(_ZN40_INTERNAL_f8b9d503_4_k_cu_9074bc66_336394cuda3std3__45__cpo5beginE - _ZN40_INTERNAL_f8b9d503_4_k_cu_9074bc66_336394cuda3std6ranges3__45__cpo9iter_moveE)
_ZN40_INTERNAL_f8b9d503_4_k_cu_9074bc66_336394cuda3std6ranges3__45__cpo9iter_moveE:
	.zero		1
	.type		_ZN40_INTERNAL_f8b9d503_4_k_cu_9074bc66_336394cuda3std3__45__cpo5beginE,@object
	.size		_ZN40_INTERNAL_f8b9d503_4_k_cu_9074bc66_336394cuda3std3__45__cpo5beginE,(_ZN40_INTERNAL_f8b9d503_4_k_cu_9074bc66_336394cuda3std3__442_GLOBAL__N__f8b9d503_4_k_cu_9074bc66_336396ignoreE - _ZN40_INTERNAL_f8b9d503_4_k_cu_9074bc66_336394cuda3std3__45__cpo5beginE)
_ZN40_INTERNAL_f8b9d503_4_k_cu_9074bc66_336394cuda3std3__45__cpo5beginE:
	.zero		1
	.type		_ZN40_INTERNAL_f8b9d503_4_k_cu_9074bc66_336394cuda3std3__442_GLOBAL__N__f8b9d503_4_k_cu_9074bc66_336396ignoreE,@object
	.size		_ZN40_INTERNAL_f8b9d503_4_k_cu_9074bc66_336394cuda3std3__442_GLOBAL__N__f8b9d503_4_k_cu_9074bc66_336396ignoreE,(_ZN40_INTERNAL_f8b9d503_4_k_cu_9074bc66_336394cute7productE - _ZN40_INTERNAL_f8b9d503_4_k_cu_9074bc66_336394cuda3std3__442_GLOBAL__N__f8b9d503_4_k_cu_9074bc66_336396ignoreE)
_ZN40_INTERNAL_f8b9d503_4_k_cu_9074bc66_336394cuda3std3__442_GLOBAL__N__f8b9d503_4_k_cu_9074bc66_336396ignoreE:
	.zero		1
	.type		_ZN40_INTERNAL_f8b9d503_4_k_cu_9074bc66_336394cute7productE,@object
	.size		_ZN40_INTERNAL_f8b9d503_4_k_cu_9074bc66_336394cute7productE,(_ZN40_INTERNAL_f8b9d503_4_k_cu_9074bc66_336394cuda3std3__45__cpo3endE - _ZN40_INTERNAL_f8b9d503_4_k_cu_9074bc66_336394cute7productE)
_ZN40_INTERNAL_f8b9d503_4_k_cu_9074bc66_336394cute7productE:
	.zero		1
	.type		_ZN40_INTERNAL_f8b9d503_4_k_cu_9074bc66_336394cuda3std3__45__cpo3endE,@object
	.size		_ZN40_INTERNAL_f8b9d503_4_k_cu_9074bc66_336394cuda3std3__45__cpo3endE,(_ZN40_INTERNAL_f8b9d503_4_k_cu_9074bc66_336394cuda3std3__419piecewise_constructE - _ZN40_INTERNAL_f8b9d503_4_k_cu_9074bc66_336394cuda3std3__45__cpo3endE)
_ZN40_INTERNAL_f8b9d503_4_k_cu_9074bc66_336394cuda3std3__45__cpo3endE:
	.zero		1
	.type		_ZN40_INTERNAL_f8b9d503_4_k_cu_9074bc66_336394cuda3std3__419piecewise_constructE,@object
	.size		_ZN40_INTERNAL_f8b9d503_4_k_cu_9074bc66_336394cuda3std3__419piecewise_constructE,(_ZN40_INTERNAL_f8b9d503_4_k_cu_9074bc66_336394cuda3std3__45__cpo4cendE - _ZN40_INTERNAL_f8b9d503_4_k_cu_9074bc66_336394cuda3std3__419piecewise_constructE)
_ZN40_INTERNAL_f8b9d503_4_k_cu_9074bc66_336394cuda3std3__419piecewise_constructE:
	.zero		1
	.type		_ZN40_INTERNAL_f8b9d503_4_k_cu_9074bc66_336394cuda3std3__45__cpo4cendE,@object
	.size		_ZN40_INTERNAL_f8b9d503_4_k_cu_9074bc66_336394cuda3std3__45__cpo4cendE,(_ZN40_INTERNAL_f8b9d503_4_k_cu_9074bc66_336394cuda3std6ranges3__45__cpo4swapE - _ZN40_INTERNAL_f8b9d503_4_k_cu_9074bc66_336394cuda3std3__45__cpo4cendE)
_ZN40_INTERNAL_f8b9d503_4_k_cu_9074bc66_336394cuda3std3__45__cpo4cendE:
	.zero		1
	.type		_ZN40_INTERNAL_f8b9d503_4_k_cu_9074bc66_336394cuda3std6ranges3__45__cpo4swapE,@object
	.size		_ZN40_INTERNAL_f8b9d503_4_k_cu_9074bc66_336394cuda3std6ranges3__45__cpo4swapE,(.L_10 - _ZN40_INTERNAL_f8b9d503_4_k_cu_9074bc66_336394cuda3std6ranges3__45__cpo4swapE)
_ZN40_INTERNAL_f8b9d503_4_k_cu_9074bc66_336394cuda3std6ranges3__45__cpo4swapE:
	.zero		1
.L_10:


//--------------------- .nv.constant0._ZN7cutlass13device_kernelINS_4gemm6kernel13GemmUniversalIN4cute5tupleIJiiiiEEENS1_10collective13CollectiveMmaINS1_35MainloopSm100TmaUmmaWarpSpecializedILi8ELi2ELi4ENS5_IJNS4_1CILi2EEESB_NSA_ILi1EEEEEEEENS5_IJNSA_ILi256EEENSA_ILi128EEESG_EEENS_12float_e5m2_tENS5_IJlSC_lEEESI_SJ_NS4_8TiledMMAINS4_8MMA_AtomIJNS4_10MMA_TraitsINS4_25SM100_MMA_F8F6F4_2x1SM_SSEJSI_SI_fSF_SG_NS4_17integral_constantINS4_4UMMA5MajorELSQ_0EEESR_NSO_INSP_7ScaleInELSS_0EEEST_EEEEEENS4_6LayoutINS5_IJSC_SC_SC_EEENS5_IJNSA_ILi0EEESY_SY_EEEEENS5_IJNS4_10UnderscoreES11_S11_EEEEENS4_28SM100_TMA_2SM_LOAD_MULTICASTENS4_14ComposedLayoutINS4_7SwizzleILi3ELi4ELi3EEENS4_18smem_ptr_flag_bitsILi8EEENSW_INS5_IJNSA_ILi8EEESG_EEENS5_IJSG_SC_EEEEEEEvNS4_8identityENS4_18SM100_TMA_2SM_LOADES1E_vS1F_EENS_8epilogue10collective18CollectiveEpilogueINS1I_23Sm100TmaWarpSpecializedILi2ELi2ELi64ELb0ELb0EEEJNS5_IJSG_SG_SG_EEENS5_IJNSW_ISG_SC_EENSW_INSA_ILi64EEESC_EEEEESI_SJ_SI_SJ_NS1I_6fusion15FusionCallbacksIS1M_NS1S_17LinearCombinationISI_fSI_fLNS_15FloatRoundStyleE2EEES1N_S1R_JEEENS4_5SM1004TMEM4LOAD26SM100_TMEM_LOAD_32dp32b64xENS4_13SM90_TMA_LOADENS15_INS16_ILi2ELi4ELi3EEES19_NSW_INS5_IJS1A_S1P_EEENS5_IJS1P_SC_EEEEEEENS4_39AutoVectorizingCopyWithAssumedAlignmentILi128EEENS4_14SM90_TMA_STOREES27_S29_S29_EEEvvEEEEvNT_6ParamsE --------------------------
	.section	.nv.constant0._ZN7cutlass13device_kernelINS_4gemm6kernel13GemmUniversalIN4cute5tupleIJiiiiEEENS1_10collective13CollectiveMmaINS1_35MainloopSm100TmaUmmaWarpSpecializedILi8ELi2ELi4ENS5_IJNS4_1CILi2EEESB_NSA_ILi1EEEEEEEENS5_IJNSA_ILi256EEENSA_ILi128EEESG_EEENS_12float_e5m2_tENS5_IJlSC_lEEESI_SJ_NS4_8TiledMMAINS4_8MMA_AtomIJNS4_10MMA_TraitsINS4_25SM100_MMA_F8F6F4_2x1SM_SSEJSI_SI_fSF_SG_NS4_17integral_constantINS4_4UMMA5MajorELSQ_0EEESR_NSO_INSP_7ScaleInELSS_0EEEST_EEEEEENS4_6LayoutINS5_IJSC_SC_SC_EEENS5_IJNSA_ILi0EEESY_SY_EEEEENS5_IJNS4_10UnderscoreES11_S11_EEEEENS4_28SM100_TMA_2SM_LOAD_MULTICASTENS4_14ComposedLayoutINS4_7SwizzleILi3ELi4ELi3EEENS4_18smem_ptr_flag_bitsILi8EEENSW_INS5_IJNSA_ILi8EEESG_EEENS5_IJSG_SC_EEEEEEEvNS4_8identityENS4_18SM100_TMA_2SM_LOADES1E_vS1F_EENS_8epilogue10collective18CollectiveEpilogueINS1I_23Sm100TmaWarpSpecializedILi2ELi2ELi64ELb0ELb0EEEJNS5_IJSG_SG_SG_EEENS5_IJNSW_ISG_SC_EENSW_INSA_ILi64EEESC_EEEEESI_SJ_SI_SJ_NS1I_6fusion15FusionCallbacksIS1M_NS1S_17LinearCombinationISI_fSI_fLNS_15FloatRoundStyleE2EEES1N_S1R_JEEENS4_5SM1004TMEM4LOAD26SM100_TMEM_LOAD_32dp32b64xENS4_13SM90_TMA_LOADENS15_INS16_ILi2ELi4ELi3EEES19_NSW_INS5_IJS1A_S1P_EEENS5_IJS1P_SC_EEEEEEENS4_39AutoVectorizingCopyWithAssumedAlignmentILi128EEENS4_14SM90_TMA_STOREES27_S29_S29_EEEvvEEEEvNT_6ParamsE,"a",@progbits
	.sectionflags	@""
	.align	4
.nv.constant0._ZN7cutlass13device_kernelINS_4gemm6kernel13GemmUniversalIN4cute5tupleIJiiiiEEENS1_10collective13CollectiveMmaINS1_35MainloopSm100TmaUmmaWarpSpecializedILi8ELi2ELi4ENS5_IJNS4_1CILi2EEESB_NSA_ILi1EEEEEEEENS5_IJNSA_ILi256EEENSA_ILi128EEESG_EEENS_12float_e5m2_tENS5_IJlSC_lEEESI_SJ_NS4_8TiledMMAINS4_8MMA_AtomIJNS4_10MMA_TraitsINS4_25SM100_MMA_F8F6F4_2x1SM_SSEJSI_SI_fSF_SG_NS4_17integral_constantINS4_4UMMA5MajorELSQ_0EEESR_NSO_INSP_7ScaleInELSS_0EEEST_EEEEEENS4_6LayoutINS5_IJSC_SC_SC_EEENS5_IJNSA_ILi0EEESY_SY_EEEEENS5_IJNS4_10UnderscoreES11_S11_EEEEENS4_28SM100_TMA_2SM_LOAD_MULTICASTENS4_14ComposedLayoutINS4_7SwizzleILi3ELi4ELi3EEENS4_18smem_ptr_flag_bitsILi8EEENSW_INS5_IJNSA_ILi8EEESG_EEENS5_IJSG_SC_EEEEEEEvNS4_8identityENS4_18SM100_TMA_2SM_LOADES1E_vS1F_EENS_8epilogue10collective18CollectiveEpilogueINS1I_23Sm100TmaWarpSpecializedILi2ELi2ELi64ELb0ELb0EEEJNS5_IJSG_SG_SG_EEENS5_IJNSW_ISG_SC_EENSW_INSA_ILi64EEESC_EEEEESI_SJ_SI_SJ_NS1I_6fusion15FusionCallbacksIS1M_NS1S_17LinearCombinationISI_fSI_fLNS_15FloatRoundStyleE2EEES1N_S1R_JEEENS4_5SM1004TMEM4LOAD26SM100_TMEM_LOAD_32dp32b64xENS4_13SM90_TMA_LOADENS15_INS16_ILi2ELi4ELi3EEES19_NSW_INS5_IJS1A_S1P_EEENS5_IJS1P_SC_EEEEEEENS4_39AutoVectorizingCopyWithAssumedAlignmentILi128EEENS4_14SM90_TMA_STOREES27_S29_S29_EEEvvEEEEvNT_6ParamsE:
	.zero		2944


//--------------------- SYMBOLS --------------------------

	.type		.nv.reservedSmem.offset0,@object
	.size		.nv.reservedSmem.offset0,0x4
	.type		.nv.reservedSmem.cap,@object
	.size		.nv.reservedSmem.cap,0x4
	.type		__assertfail,@function
